	.target	sm_90a

	.elftype	@"ET_EXEC"


//--------------------- .note.nv.tkinfo           --------------------------
	.section	.note.nv.tkinfo,"",@"SHT_NOTE"
	.sectionflags	@"SHF_NOTE_NV_TKINFO"
	.tkinfo
        /*0018*/ 	.word	0x00000002
        /*0030*/ 	.string	""
        /*0030*/ 	.string	"ptxas"
        /*0030*/ 	.string	"Cuda compilation tools, release 13.0, V13.0.88"
        /*0030*/ 	.string	"Build cuda_13.0.r13.0/compiler.36424714_0"
        /*0030*/ 	.string	"-arch sm_90a -m 64 "



//--------------------- .note.nv.cuinfo           --------------------------
	.section	.note.nv.cuinfo,"",@"SHT_NOTE"
	.sectionflags	@"SHF_NOTE_NV_CUINFO"
        /*0018*/ 	.short	0x0002
        /*001a*/ 	.short	0x005a
        /*001c*/ 	.short	0x0082
	.zero		2


//--------------------- .nv.info                  --------------------------
	.section	.nv.info,"",@"SHT_CUDA_INFO"
	.align	4


	//----- nvinfo : EIATTR_REGCOUNT
	.align		4
        /*0000*/ 	.byte	0x04, 0x2f
        /*0002*/ 	.short	(.L_12 - .L_11)
	.align		4
.L_11:
        /*0004*/ 	.word	index@(_ZN7cutlass13device_kernelINS_4gemm6kernel13GemmUniversalIN4cute5tupleIJiiiiEEENS1_10collective13CollectiveMmaINS1_37MainloopSm90TmaGmmaWarpSpecializedFP8ILi22ENS5_IJNS4_1CILi1EEENSA_ILi2EEESB_EEENS1_32KernelTmaWarpSpecializedPingpongEEENS5_IJNSA_ILi64EEENSA_ILi256EEENSA_ILi32EEEEEENS_12float_e4m3_tENS5_IJlSB_lEEESK_SL_NS4_8TiledMMAINS4_8MMA_AtomIJNS4_4SM904GMMA31MMA_64x256x32_F32E4M3E4M3_SS_TNILNSP_7ScaleInE1ELSR_1EEEEEENS4_6LayoutINS5_IJSB_SB_SB_EEENS5_IJNSA_ILi0EEESW_SW_EEEEENS5_IJNS4_10UnderscoreESZ_SZ_EEEEENS4_23SM90_TMA_LOAD_MULTICASTENS4_14ComposedLayoutINS4_7SwizzleILi1ELi4ELi3EEENS4_18smem_ptr_flag_bitsILi8EEENSU_INS5_IJNSA_ILi8EEESI_EEENS5_IJSI_SB_EEEEEEEvNS4_8identityENS4_13SM90_TMA_LOADES1C_vS1D_EENS_8epilogue10collective6detail29Sm90TmaWarpSpecializedAdapterINS1H_15DefaultEpilogueISK_SL_SL_NS1G_6thread17LinearCombinationISK_Li1EffLNS1L_9ScaleType4KindE0ELNS_15FloatRoundStyleE2ESK_EENS1_15EpilogueDefaultEEEEEvvEEEEvNT_6ParamsE)
        /*0008*/ 	.word	0x000000a8


	//----- nvinfo : EIATTR_FRAME_SIZE
	.align		4
.L_12:
        /*000c*/ 	.byte	0x04, 0x11
        /*000e*/ 	.short	(.L_14 - .L_13)
	.align		4
.L_13:
        /*0010*/ 	.word	index@(_ZN7cutlass13device_kernelINS_4gemm6kernel13GemmUniversalIN4cute5tupleIJiiiiEEENS1_10collective13CollectiveMmaINS1_37MainloopSm90TmaGmmaWarpSpecializedFP8ILi22ENS5_IJNS4_1CILi1EEENSA_ILi2EEESB_EEENS1_32KernelTmaWarpSpecializedPingpongEEENS5_IJNSA_ILi64EEENSA_ILi256EEENSA_ILi32EEEEEENS_12float_e4m3_tENS5_IJlSB_lEEESK_SL_NS4_8TiledMMAINS4_8MMA_AtomIJNS4_4SM904GMMA31MMA_64x256x32_F32E4M3E4M3_SS_TNILNSP_7ScaleInE1ELSR_1EEEEEENS4_6LayoutINS5_IJSB_SB_SB_EEENS5_IJNSA_ILi0EEESW_SW_EEEEENS5_IJNS4_10UnderscoreESZ_SZ_EEEEENS4_23SM90_TMA_LOAD_MULTICASTENS4_14ComposedLayoutINS4_7SwizzleILi1ELi4ELi3EEENS4_18smem_ptr_flag_bitsILi8EEENSU_INS5_IJNSA_ILi8EEESI_EEENS5_IJSI_SB_EEEEEEEvNS4_8identityENS4_13SM90_TMA_LOADES1C_vS1D_EENS_8epilogue10collective6detail29Sm90TmaWarpSpecializedAdapterINS1H_15DefaultEpilogueISK_SL_SL_NS1G_6thread17LinearCombinationISK_Li1EffLNS1L_9ScaleType4KindE0ELNS_15FloatRoundStyleE2ESK_EENS1_15EpilogueDefaultEEEEEvvEEEEvNT_6ParamsE)
        /*0014*/ 	.word	0x00000118


	//----- nvinfo : EIATTR_MIN_STACK_SIZE
	.align		4
.L_14:
        /*0018*/ 	.byte	0x04, 0x12
        /*001a*/ 	.short	(.L_16 - .L_15)
	.align		4
.L_15:
        /*001c*/ 	.word	index@(_ZN7cutlass13device_kernelINS_4gemm6kernel13GemmUniversalIN4cute5tupleIJiiiiEEENS1_10collective13CollectiveMmaINS1_37MainloopSm90TmaGmmaWarpSpecializedFP8ILi22ENS5_IJNS4_1CILi1EEENSA_ILi2EEESB_EEENS1_32KernelTmaWarpSpecializedPingpongEEENS5_IJNSA_ILi64EEENSA_ILi256EEENSA_ILi32EEEEEENS_12float_e4m3_tENS5_IJlSB_lEEESK_SL_NS4_8TiledMMAINS4_8MMA_AtomIJNS4_4SM904GMMA31MMA_64x256x32_F32E4M3E4M3_SS_TNILNSP_7ScaleInE1ELSR_1EEEEEENS4_6LayoutINS5_IJSB_SB_SB_EEENS5_IJNSA_ILi0EEESW_SW_EEEEENS5_IJNS4_10UnderscoreESZ_SZ_EEEEENS4_23SM90_TMA_LOAD_MULTICASTENS4_14ComposedLayoutINS4_7SwizzleILi1ELi4ELi3EEENS4_18smem_ptr_flag_bitsILi8EEENSU_INS5_IJNSA_ILi8EEESI_EEENS5_IJSI_SB_EEEEEEEvNS4_8identityENS4_13SM90_TMA_LOADES1C_vS1D_EENS_8epilogue10collective6detail29Sm90TmaWarpSpecializedAdapterINS1H_15DefaultEpilogueISK_SL_SL_NS1G_6thread17LinearCombinationISK_Li1EffLNS1L_9ScaleType4KindE0ELNS_15FloatRoundStyleE2ESK_EENS1_15EpilogueDefaultEEEEEvvEEEEvNT_6ParamsE)
        /*0020*/ 	.word	0x00000118
.L_16:


//--------------------- .nv.compat                --------------------------
	.section	.nv.compat,"",@"SHT_CUDA_COMPAT_INFO"
	.align	4
        /*0000*/ 	.byte	0x02, 0x09, 0x01, 0x00, 0x02, 0x02, 0x04, 0x00, 0x02, 0x05, 0x05, 0x00, 0x03, 0x07, 0x01, 0x01
        /*0010*/ 	.byte	0x02, 0x03, 0x01, 0x00, 0x02, 0x06, 0x01, 0x00, 0x04, 0x0b, 0x08, 0x00, 0x00, 0x00, 0x00, 0x00
        /*0020*/ 	.byte	0x00, 0x00, 0x00, 0x00


//--------------------- .nv.info._ZN7cutlass13device_kernelINS_4gemm6kernel13GemmUniversalIN4cute5tupleIJiiiiEEENS1_10collective13CollectiveMmaINS1_37MainloopSm90TmaGmmaWarpSpecializedFP8ILi22ENS5_IJNS4_1CILi1EEENSA_ILi2EEESB_EEENS1_32KernelTmaWarpSpecializedPingpongEEENS5_IJNSA_ILi64EEENSA_ILi256EEENSA_ILi32EEEEEENS_12float_e4m3_tENS5_IJlSB_lEEESK_SL_NS4_8TiledMMAINS4_8MMA_AtomIJNS4_4SM904GMMA31MMA_64x256x32_F32E4M3E4M3_SS_TNILNSP_7ScaleInE1ELSR_1EEEEEENS4_6LayoutINS5_IJSB_SB_SB_EEENS5_IJNSA_ILi0EEESW_SW_EEEEENS5_IJNS4_10UnderscoreESZ_SZ_EEEEENS4_23SM90_TMA_LOAD_MULTICASTENS4_14ComposedLayoutINS4_7SwizzleILi1ELi4ELi3EEENS4_18smem_ptr_flag_bitsILi8EEENSU_INS5_IJNSA_ILi8EEESI_EEENS5_IJSI_SB_EEEEEEEvNS4_8identityENS4_13SM90_TMA_LOADES1C_vS1D_EENS_8epilogue10collective6detail29Sm90TmaWarpSpecializedAdapterINS1H_15DefaultEpilogueISK_SL_SL_NS1G_6thread17LinearCombinationISK_Li1EffLNS1L_9ScaleType4KindE0ELNS_15FloatRoundStyleE2ESK_EENS1_15EpilogueDefaultEEEEEvvEEEEvNT_6ParamsE --------------------------
	.section	.nv.info._ZN7cutlass13device_kernelINS_4gemm6kernel13GemmUniversalIN4cute5tupleIJiiiiEEENS1_10collective13CollectiveMmaINS1_37MainloopSm90TmaGmmaWarpSpecializedFP8ILi22ENS5_IJNS4_1CILi1EEENSA_ILi2EEESB_EEENS1_32KernelTmaWarpSpecializedPingpongEEENS5_IJNSA_ILi64EEENSA_ILi256EEENSA_ILi32EEEEEENS_12float_e4m3_tENS5_IJlSB_lEEESK_SL_NS4_8TiledMMAINS4_8MMA_AtomIJNS4_4SM904GMMA31MMA_64x256x32_F32E4M3E4M3_SS_TNILNSP_7ScaleInE1ELSR_1EEEEEENS4_6LayoutINS5_IJSB_SB_SB_EEENS5_IJNSA_ILi0EEESW_SW_EEEEENS5_IJNS4_10UnderscoreESZ_SZ_EEEEENS4_23SM90_TMA_LOAD_MULTICASTENS4_14ComposedLayoutINS4_7SwizzleILi1ELi4ELi3EEENS4_18smem_ptr_flag_bitsILi8EEENSU_INS5_IJNSA_ILi8EEESI_EEENS5_IJSI_SB_EEEEEEEvNS4_8identityENS4_13SM90_TMA_LOADES1C_vS1D_EENS_8epilogue10collective6detail29Sm90TmaWarpSpecializedAdapterINS1H_15DefaultEpilogueISK_SL_SL_NS1G_6thread17LinearCombinationISK_Li1EffLNS1L_9ScaleType4KindE0ELNS_15FloatRoundStyleE2ESK_EENS1_15EpilogueDefaultEEEEEvvEEEEvNT_6ParamsE,"",@"SHT_CUDA_INFO"
	.sectionflags	@""
	.align	4


	//----- nvinfo : EIATTR_CUDA_API_VERSION
	.align		4
        /*0000*/ 	.byte	0x04, 0x37
        /*0002*/ 	.short	(.L_18 - .L_17)
.L_17:
        /*0004*/ 	.word	0x00000082


	//----- nvinfo : EIATTR_KPARAM_INFO
	.align		4
.L_18:
        /*0008*/ 	.byte	0x04, 0x17
        /*000a*/ 	.short	(.L_20 - .L_19)
.L_19:
        /*000c*/ 	.word	0x00000000
        /*0010*/ 	.short	0x0000
        /*0012*/ 	.short	0x0070
        /*0014*/ 	.byte	0x00, 0xf0, 0x01, 0x10


	//----- nvinfo : EIATTR_SPARSE_MMA_MASK
	.align		4
.L_20:
        /*0018*/ 	.byte	0x03, 0x50
        /*001a*/ 	.short	0x0000


	//----- nvinfo : EIATTR_MAXREG_COUNT
	.align		4
        /*001c*/ 	.byte	0x03, 0x1b
        /*001e*/ 	.short	0x00a8


	//----- nvinfo : EIATTR_NUM_BARRIERS
	.align		4
        /*0020*/ 	.byte	0x02, 0x4c
        /*0022*/ 	.byte	0x01
	.zero		1


	//----- nvinfo : EIATTR_ANNOTATIONS
	.align		4
        /*0024*/ 	.byte	0x04, 0x55
        /*0026*/ 	.short	(.L_22 - .L_21)


	//   ....[0]....
.L_21:
        /*0028*/ 	.word	0x00000001
        /*002c*/ 	.byte	0x30, 0x09, 0x00, 0x00, 0x01, 0x00, 0x00, 0x00, 0x30, 0x10, 0x00, 0x00, 0x01, 0x00, 0x00, 0x00
        /* <DEDUP_REMOVED lines=208> */
        /*0d3c*/ 	.byte	0xc0, 0x0d, 0x01, 0x00, 0x01, 0x00, 0x00, 0x00, 0x10, 0x0e, 0x01, 0x00


	//----- nvinfo : EIATTR_MERCURY_ISA_VERSION
	.align		4
.L_22:
        /*0d48*/ 	.byte	0x03, 0x5f
        /*0d4a*/ 	.short	0x0101


	//----- nvinfo : EIATTR_INT_WARP_WIDE_INSTR_OFFSETS
	.align		4
        /*0d4c*/ 	.byte	0x04, 0x31
        /*0d4e*/ 	.short	(.L_24 - .L_23)


	//   ....[0]....
.L_23:
        /*0d50*/ 	.word	0x000007f0


	//   ....[1]....
        /*0d54*/ 	.word	0x00000800


	//   ....[2]....
        /*0d58*/ 	.word	0x00000840


	//   ....[3]....
        /*0d5c*/ 	.word	0x00000870


	//   ....[4]....
        /*0d60*/ 	.word	0x00000880


	//   ....[5]....
        /*0d64*/ 	.word	0x000008c0


	//   ....[6]....
        /*0d68*/ 	.word	0x000009f0


	//   ....[7]....
        /*0d6c*/ 	.word	0x00000a20


	//   ....[8]....
        /*0d70*/ 	.word	0x00005760


	//----- nvinfo : EIATTR_COOP_GROUP_MASK_REGIDS
	.align		4
.L_24:
        /*0d74*/ 	.byte	0x04, 0x29
        /*0d76*/ 	.short	(.L_26 - .L_25)


	//   ....[0]....
.L_25:
        /*0d78*/ 	.word	0xffffffff


	//   ....[1]....
        /*0d7c*/ 	.word	0xffffffff


	//   ....[2]....
        /*0d80*/ 	.word	0xffffffff


	//   ....[3]....
        /*0d84*/ 	.word	0xffffffff


	//   ....[4]....
        /*0d88*/ 	.word	0xffffffff


	//   ....[5]....
        /*0d8c*/ 	.word	0xffffffff


	//   ....[6]....
        /*0d90*/ 	.word	0xffffffff


	//----- nvinfo : EIATTR_COOP_GROUP_INSTR_OFFSETS
	.align		4
.L_26:
        /*0d94*/ 	.byte	0x04, 0x28
        /*0d96*/ 	.short	(.L_28 - .L_27)


	//   ....[0]....
.L_27:
        /*0d98*/ 	.word	0x00000070


	//   ....[1]....
        /*0d9c*/ 	.word	0x00000090


	//   ....[2]....
        /*0da0*/ 	.word	0x00000190


	//   ....[3]....
        /*0da4*/ 	.word	0x00000620


	//   ....[4]....
        /*0da8*/ 	.word	0x00000670


	//   ....[5]....
        /*0dac*/ 	.word	0x00000730


	//   ....[6]....
        /*0db0*/ 	.word	0x00000b80


	//----- nvinfo : EIATTR_REG_RECONFIG
	.align		4
.L_28:
        /*0db4*/ 	.byte	0x01, 0x54
	.zero		2


	//----- nvinfo : EIATTR_MBARRIER_INSTR_OFFSETS
	.align		4
        /*0db8*/ 	.byte	0x04, 0x39
        /*0dba*/ 	.short	(.L_30 - .L_29)


	//   ....[0]....
.L_29:
        /*0dbc*/ 	.word	0x00000330
        /*0dc0*/ 	.word	0x000000ff
        /*0dc4*/ 	.word	0x00000000
        /*0dc8*/ 	.short	0x0100
        /*0dca*/ 	.byte	0x07
	.zero		1


	//   ....[1]....
        /*0dcc*/ 	.word	0x00000340
        /*0dd0*/ 	.word	0x000000ff
        /*0dd4*/ 	.word	0x000000b0
        /*0dd8*/ 	.short	0x0100
        /*0dda*/ 	.byte	0x07
	.zero		1


	//   ....[2]....
        /*0ddc*/ 	.word	0x00000350
        /*0de0*/ 	.word	0x000000ff
        /*0de4*/ 	.word	0x00000008
        /*0de8*/ 	.short	0x0100
        /*0dea*/ 	.byte	0x07
	.zero		1


	//   ....[3]....
        /*0dec*/ 	.word	0x00000360
        /*0df0*/ 	.word	0x000000ff
        /*0df4*/ 	.word	0x000000b8
        /*0df8*/ 	.short	0x0100
        /*0dfa*/ 	.byte	0x07
	.zero		1


	//   ....[4]....
        /*0dfc*/ 	.word	0x00000370
        /*0e00*/ 	.word	0x000000ff
        /*0e04*/ 	.word	0x00000010
        /*0e08*/ 	.short	0x0100
        /*0e0a*/ 	.byte	0x07
	.zero		1


	//   ....[5]....
        /*0e0c*/ 	.word	0x00000380
        /*0e10*/ 	.word	0x000000ff
        /*0e14*/ 	.word	0x000000c0
        /*0e18*/ 	.short	0x0100
        /*0e1a*/ 	.byte	0x07
	.zero		1


	//   ....[6]....
        /*0e1c*/ 	.word	0x00000390
        /*0e20*/ 	.word	0x000000ff
        /*0e24*/ 	.word	0x00000018
        /*0e28*/ 	.short	0x0100
        /*0e2a*/ 	.byte	0x07
	.zero		1


	//   ....[7]....
        /*0e2c*/ 	.word	0x000003a0
        /*0e30*/ 	.word	0x000000ff
        /*0e34*/ 	.word	0x000000c8
        /*0e38*/ 	.short	0x0100
        /*0e3a*/ 	.byte	0x07
	.zero		1


	//   ....[8]....
        /*0e3c*/ 	.word	0x000003b0
        /*0e40*/ 	.word	0x000000ff
        /*0e44*/ 	.word	0x00000020
        /*0e48*/ 	.short	0x0100
        /*0e4a*/ 	.byte	0x07
	.zero		1


	//   ....[9]....
        /*0e4c*/ 	.word	0x000003c0
        /*0e50*/ 	.word	0x000000ff
        /*0e54*/ 	.word	0x000000d0
        /*0e58*/ 	.short	0x0100
        /*0e5a*/ 	.byte	0x07
	.zero		1


	//   ....[10]....
        /*0e5c*/ 	.word	0x000003d0
        /*0e60*/ 	.word	0x000000ff
        /*0e64*/ 	.word	0x00000028
        /*0e68*/ 	.short	0x0100
        /*0e6a*/ 	.byte	0x07
	.zero		1


	//   ....[11]....
        /*0e6c*/ 	.word	0x000003e0
        /*0e70*/ 	.word	0x000000ff
        /*0e74*/ 	.word	0x000000d8
        /*0e78*/ 	.short	0x0100
        /*0e7a*/ 	.byte	0x07
	.zero		1


	//   ....[12]....
        /*0e7c*/ 	.word	0x000003f0
        /*0e80*/ 	.word	0x000000ff
        /*0e84*/ 	.word	0x00000030
        /*0e88*/ 	.short	0x0100
        /*0e8a*/ 	.byte	0x07
	.zero		1


	//   ....[13]....
        /*0e8c*/ 	.word	0x00000400
        /*0e90*/ 	.word	0x000000ff
        /*0e94*/ 	.word	0x000000e0
        /*0e98*/ 	.short	0x0100
        /*0e9a*/ 	.byte	0x07
	.zero		1


	//   ....[14]....
        /*0e9c*/ 	.word	0x00000410
        /*0ea0*/ 	.word	0x000000ff
        /*0ea4*/ 	.word	0x00000038
        /*0ea8*/ 	.short	0x0100
        /*0eaa*/ 	.byte	0x07
	.zero		1


	//   ....[15]....
        /*0eac*/ 	.word	0x00000420
        /*0eb0*/ 	.word	0x000000ff
        /*0eb4*/ 	.word	0x000000e8
        /*0eb8*/ 	.short	0x0100
        /*0eba*/ 	.byte	0x07
	.zero		1


	//   ....[16]....
        /*0ebc*/ 	.word	0x00000430
        /*0ec0*/ 	.word	0x000000ff
        /*0ec4*/ 	.word	0x00000040
        /*0ec8*/ 	.short	0x0100
        /*0eca*/ 	.byte	0x07
	.zero		1


	//   ....[17]....
        /*0ecc*/ 	.word	0x00000440
        /*0ed0*/ 	.word	0x000000ff
        /*0ed4*/ 	.word	0x000000f0
        /*0ed8*/ 	.short	0x0100
        /*0eda*/ 	.byte	0x07
	.zero		1


	//   ....[18]....
        /*0edc*/ 	.word	0x00000450
        /*0ee0*/ 	.word	0x000000ff
        /*0ee4*/ 	.word	0x00000048
        /*0ee8*/ 	.short	0x0100
        /*0eea*/ 	.byte	0x07
	.zero		1


	//   ....[19]....
        /*0eec*/ 	.word	0x00000460
        /*0ef0*/ 	.word	0x000000ff
        /*0ef4*/ 	.word	0x000000f8
        /*0ef8*/ 	.short	0x0100
        /*0efa*/ 	.byte	0x07
	.zero		1


	//   ....[20]....
        /*0efc*/ 	.word	0x00000470
        /*0f00*/ 	.word	0x000000ff
        /*0f04*/ 	.word	0x00000050
        /*0f08*/ 	.short	0x0100
        /*0f0a*/ 	.byte	0x07
	.zero		1


	//   ....[21]....
        /*0f0c*/ 	.word	0x00000480
        /*0f10*/ 	.word	0x000000ff
        /*0f14*/ 	.word	0x00000100
        /*0f18*/ 	.short	0x0100
        /*0f1a*/ 	.byte	0x07
	.zero		1


	//   ....[22]....
        /*0f1c*/ 	.word	0x00000490
        /*0f20*/ 	.word	0x000000ff
        /*0f24*/ 	.word	0x00000058
        /*0f28*/ 	.short	0x0100
        /*0f2a*/ 	.byte	0x07
	.zero		1


	//   ....[23]....
        /*0f2c*/ 	.word	0x000004a0
        /*0f30*/ 	.word	0x000000ff
        /*0f34*/ 	.word	0x00000108
        /*0f38*/ 	.short	0x0100
        /*0f3a*/ 	.byte	0x07
	.zero		1


	//   ....[24]....
        /*0f3c*/ 	.word	0x000004b0
        /*0f40*/ 	.word	0x000000ff
        /*0f44*/ 	.word	0x00000060
        /*0f48*/ 	.short	0x0100
        /*0f4a*/ 	.byte	0x07
	.zero		1


	//   ....[25]....
        /*0f4c*/ 	.word	0x000004c0
        /*0f50*/ 	.word	0x000000ff
        /*0f54*/ 	.word	0x00000110
        /*0f58*/ 	.short	0x0100
        /*0f5a*/ 	.byte	0x07
	.zero		1


	//   ....[26]....
        /*0f5c*/ 	.word	0x000004d0
        /*0f60*/ 	.word	0x000000ff
        /*0f64*/ 	.word	0x00000068
        /*0f68*/ 	.short	0x0100
        /*0f6a*/ 	.byte	0x07
	.zero		1


	//   ....[27]....
        /*0f6c*/ 	.word	0x000004e0
        /*0f70*/ 	.word	0x000000ff
        /*0f74*/ 	.word	0x00000118
        /*0f78*/ 	.short	0x0100
        /*0f7a*/ 	.byte	0x07
	.zero		1


	//   ....[28]....
        /*0f7c*/ 	.word	0x000004f0
        /*0f80*/ 	.word	0x000000ff
        /*0f84*/ 	.word	0x00000070
        /*0f88*/ 	.short	0x0100
        /*0f8a*/ 	.byte	0x07
	.zero		1


	//   ....[29]....
        /*0f8c*/ 	.word	0x00000500
        /*0f90*/ 	.word	0x000000ff
        /*0f94*/ 	.word	0x00000120
        /*0f98*/ 	.short	0x0100
        /*0f9a*/ 	.byte	0x07
	.zero		1


	//   ....[30]....
        /*0f9c*/ 	.word	0x00000510
        /*0fa0*/ 	.word	0x000000ff
        /*0fa4*/ 	.word	0x00000078
        /*0fa8*/ 	.short	0x0100
        /*0faa*/ 	.byte	0x07
	.zero		1


	//   ....[31]....
        /*0fac*/ 	.word	0x00000520
        /*0fb0*/ 	.word	0x000000ff
        /*0fb4*/ 	.word	0x00000128
        /*0fb8*/ 	.short	0x0100
        /*0fba*/ 	.byte	0x07
	.zero		1


	//   ....[32]....
        /*0fbc*/ 	.word	0x00000530
        /*0fc0*/ 	.word	0x000000ff
        /*0fc4*/ 	.word	0x00000080
        /*0fc8*/ 	.short	0x0100
        /*0fca*/ 	.byte	0x07
	.zero		1


	//   ....[33]....
        /*0fcc*/ 	.word	0x00000540
        /*0fd0*/ 	.word	0x000000ff
        /*0fd4*/ 	.word	0x00000130
        /*0fd8*/ 	.short	0x0100
        /*0fda*/ 	.byte	0x07
	.zero		1


	//   ....[34]....
        /*0fdc*/ 	.word	0x00000550
        /*0fe0*/ 	.word	0x000000ff
        /*0fe4*/ 	.word	0x00000088
        /*0fe8*/ 	.short	0x0100
        /*0fea*/ 	.byte	0x07
	.zero		1


	//   ....[35]....
        /*0fec*/ 	.word	0x00000560
        /*0ff0*/ 	.word	0x000000ff
        /*0ff4*/ 	.word	0x00000138
        /*0ff8*/ 	.short	0x0100
        /*0ffa*/ 	.byte	0x07
	.zero		1


	//   ....[36]....
        /*0ffc*/ 	.word	0x00000570
        /*1000*/ 	.word	0x000000ff
        /*1004*/ 	.word	0x00000090
        /*1008*/ 	.short	0x0100
        /*100a*/ 	.byte	0x07
	.zero		1


	//   ....[37]....
        /*100c*/ 	.word	0x00000580
        /*1010*/ 	.word	0x000000ff
        /*1014*/ 	.word	0x00000140
        /*1018*/ 	.short	0x0100
        /*101a*/ 	.byte	0x07
	.zero		1


	//   ....[38]....
        /*101c*/ 	.word	0x00000590
        /*1020*/ 	.word	0x000000ff
        /*1024*/ 	.word	0x00000098
        /*1028*/ 	.short	0x0100
        /*102a*/ 	.byte	0x07
	.zero		1


	//   ....[39]....
        /*102c*/ 	.word	0x000005a0
        /*1030*/ 	.word	0x000000ff
        /*1034*/ 	.word	0x00000148
        /*1038*/ 	.short	0x0100
        /*103a*/ 	.byte	0x07
	.zero		1


	//   ....[40]....
        /*103c*/ 	.word	0x000005b0
        /*1040*/ 	.word	0x000000ff
        /*1044*/ 	.word	0x000000a0
        /*1048*/ 	.short	0x0100
        /*104a*/ 	.byte	0x07
	.zero		1


	//   ....[41]....
        /*104c*/ 	.word	0x000005c0
        /*1050*/ 	.word	0x000000ff
        /*1054*/ 	.word	0x00000150
        /*1058*/ 	.short	0x0100
        /*105a*/ 	.byte	0x07
	.zero		1


	//   ....[42]....
        /*105c*/ 	.word	0x000005d0
        /*1060*/ 	.word	0x000000ff
        /*1064*/ 	.word	0x000000a8
        /*1068*/ 	.short	0x0100
        /*106a*/ 	.byte	0x07
	.zero		1


	//   ....[43]....
        /*106c*/ 	.word	0x000005e0
        /*1070*/ 	.word	0x000000ff
        /*1074*/ 	.word	0x00000158
        /*1078*/ 	.short	0x0100
        /*107a*/ 	.byte	0x07
	.zero		1


	//   ....[44]....
        /*107c*/ 	.word	0x00000a60
        /*1080*/ 	.word	0x000000ff
        /*1084*/ 	.word	0x00000190
        /*1088*/ 	.short	0x0100
        /*108a*/ 	.byte	0x07
	.zero		1


	//   ....[45]....
        /*108c*/ 	.word	0x00000ac0
        /*1090*/ 	.word	0x000000ff
        /*1094*/ 	.word	0x00000198
        /*1098*/ 	.short	0x0100
        /*109a*/ 	.byte	0x07
	.zero		1


	//   ....[46]....
        /*109c*/ 	.word	0x00000b00
        /*10a0*/ 	.word	0x000000ff
        /*10a4*/ 	.word	0x00000170
        /*10a8*/ 	.short	0x0100
        /*10aa*/ 	.byte	0x0a
	.zero		1


	//   ....[47]....
        /*10ac*/ 	.word	0x00000b10
        /*10b0*/ 	.word	0x000000ff
        /*10b4*/ 	.word	0x00000178
        /*10b8*/ 	.short	0x0100
        /*10ba*/ 	.byte	0x0a
	.zero		1


	//   ....[48]....
        /*10bc*/ 	.word	0x00000b20
        /*10c0*/ 	.word	0x000000ff
        /*10c4*/ 	.word	0x00000180
        /*10c8*/ 	.short	0x0100
        /*10ca*/ 	.byte	0x0a
	.zero		1


	//   ....[49]....
        /*10cc*/ 	.word	0x00000b30
        /*10d0*/ 	.word	0x000000ff
        /*10d4*/ 	.word	0x00000188
        /*10d8*/ 	.short	0x0100
        /*10da*/ 	.byte	0x0a
	.zero		1


	//   ....[50]....
        /*10dc*/ 	.word	0x000019e0
        /*10e0*/ 	.word	0x000000ff
        /*10e4*/ 	.word	0xfffffff8
        /*10e8*/ 	.short	0x010a
        /*10ea*/ 	.byte	0x11
	.zero		1


	//   ....[51]....
        /*10ec*/ 	.word	0x000023c0
        /*10f0*/ 	.word	0x000000ff
        /*10f4*/ 	.word	0x00000000
        /*10f8*/ 	.short	0x010a
        /*10fa*/ 	.byte	0x06
	.zero		1


	//   ....[52]....
        /*10fc*/ 	.word	0x00002400
        /*1100*/ 	.word	0x000000ff
        /*1104*/ 	.word	0x00000000
        /*1108*/ 	.short	0x010a
        /*110a*/ 	.byte	0x06
	.zero		1


	//   ....[53]....
        /*110c*/ 	.word	0x00003590
        /*1110*/ 	.word	0x000000ff
        /*1114*/ 	.word	0x00000000
        /*1118*/ 	.short	0x010a
        /*111a*/ 	.byte	0x09
	.zero		1


	//   ....[54]....
        /*111c*/ 	.word	0x000035d0
        /*1120*/ 	.word	0x000000ff
        /*1124*/ 	.word	0x00000000
        /*1128*/ 	.short	0x010a
        /*112a*/ 	.byte	0x09
	.zero		1


	//   ....[55]....
        /*112c*/ 	.word	0x00004610
        /*1130*/ 	.word	0x000000e5
        /*1134*/ 	.word	0x00000000
        /*1138*/ 	.short	0x0101
        /*113a*/ 	.byte	0x3f
	.zero		1


	//   ....[56]....
        /*113c*/ 	.word	0x000056c0
        /*1140*/ 	.word	0x000000e3
        /*1144*/ 	.word	0x00000000
        /*1148*/ 	.short	0x0101
        /*114a*/ 	.byte	0x1d
	.zero		1


	//   ....[57]....
        /*114c*/ 	.word	0x00005820
        /*1150*/ 	.word	0x00000018
        /*1154*/ 	.word	0x00000000
        /*1158*/ 	.short	0x0101
        /*115a*/ 	.byte	0x3f
	.zero		1


	//   ....[58]....
        /*115c*/ 	.word	0x000058d0
        /*1160*/ 	.word	0x000000ff
        /*1164*/ 	.word	0x00000008
        /*1168*/ 	.short	0x010a
        /*116a*/ 	.byte	0x11
	.zero		1


	//   ....[59]....
        /*116c*/ 	.word	0x0000eac0
        /*1170*/ 	.word	0x00000003
        /*1174*/ 	.word	0x00000000
        /*1178*/ 	.short	0x0101
        /*117a*/ 	.byte	0x1d
	.zero		1


	//   ....[60]....
        /*117c*/ 	.word	0x0000f500
        /*1180*/ 	.word	0x0000000c
        /*1184*/ 	.word	0x000000b0
        /*1188*/ 	.short	0x010a
        /*118a*/ 	.byte	0x3f
	.zero		1


	//   ....[61]....
        /*118c*/ 	.word	0x0000f8d0
        /*1190*/ 	.word	0x00000004
        /*1194*/ 	.word	0x00000198
        /*1198*/ 	.short	0x0101
        /*119a*/ 	.byte	0x3f
	.zero		1


	//   ....[62]....
        /*119c*/ 	.word	0x000100e0
        /*11a0*/ 	.word	0x00000007
        /*11a4*/ 	.word	0x00000000
        /*11a8*/ 	.short	0x010a
        /*11aa*/ 	.byte	0x3f
	.zero		1


	//   ....[63]....
        /*11ac*/ 	.word	0x00010160
        /*11b0*/ 	.word	0x00000009
        /*11b4*/ 	.word	0x00000000
        /*11b8*/ 	.short	0x010a
        /*11ba*/ 	.byte	0x3f
	.zero		1


	//   ....[64]....
        /*11bc*/ 	.word	0x000101f0
        /*11c0*/ 	.word	0x00000006
        /*11c4*/ 	.word	0x00000000
        /*11c8*/ 	.short	0x010a
        /*11ca*/ 	.byte	0x3f
	.zero		1


	//   ....[65]....
        /*11cc*/ 	.word	0x00010280
        /*11d0*/ 	.word	0x00000009
        /*11d4*/ 	.word	0x00000000
        /*11d8*/ 	.short	0x010a
        /*11da*/ 	.byte	0x3f
	.zero		1


	//   ....[66]....
        /*11dc*/ 	.word	0x00010310
        /*11e0*/ 	.word	0x00000006
        /*11e4*/ 	.word	0x00000000
        /*11e8*/ 	.short	0x010a
        /*11ea*/ 	.byte	0x3f
	.zero		1


	//   ....[67]....
        /*11ec*/ 	.word	0x000103a0
        /*11f0*/ 	.word	0x00000009
        /*11f4*/ 	.word	0x00000000
        /*11f8*/ 	.short	0x010a
        /*11fa*/ 	.byte	0x3f
	.zero		1


	//   ....[68]....
        /*11fc*/ 	.word	0x00010430
        /*1200*/ 	.word	0x00000006
        /*1204*/ 	.word	0x00000000
        /*1208*/ 	.short	0x010a
        /*120a*/ 	.byte	0x3f
	.zero		1


	//   ....[69]....
        /*120c*/ 	.word	0x000104c0
        /*1210*/ 	.word	0x00000009
        /*1214*/ 	.word	0x00000000
        /*1218*/ 	.short	0x010a
        /*121a*/ 	.byte	0x3f
	.zero		1


	//   ....[70]....
        /*121c*/ 	.word	0x00010550
        /*1220*/ 	.word	0x00000006
        /*1224*/ 	.word	0x00000000
        /*1228*/ 	.short	0x010a
        /*122a*/ 	.byte	0x3f
	.zero		1


	//   ....[71]....
        /*122c*/ 	.word	0x000105e0
        /*1230*/ 	.word	0x00000009
        /*1234*/ 	.word	0x00000000
        /*1238*/ 	.short	0x010a
        /*123a*/ 	.byte	0x3f
	.zero		1


	//   ....[72]....
        /*123c*/ 	.word	0x00010670
        /*1240*/ 	.word	0x00000006
        /*1244*/ 	.word	0x00000000
        /*1248*/ 	.short	0x010a
        /*124a*/ 	.byte	0x3f
	.zero		1


	//   ....[73]....
        /*124c*/ 	.word	0x00010700
        /*1250*/ 	.word	0x00000009
        /*1254*/ 	.word	0x00000000
        /*1258*/ 	.short	0x010a
        /*125a*/ 	.byte	0x3f
	.zero		1


	//   ....[74]....
        /*125c*/ 	.word	0x00010790
        /*1260*/ 	.word	0x00000006
        /*1264*/ 	.word	0x00000000
        /*1268*/ 	.short	0x010a
        /*126a*/ 	.byte	0x3f
	.zero		1


	//   ....[75]....
        /*126c*/ 	.word	0x00010820
        /*1270*/ 	.word	0x00000009
        /*1274*/ 	.word	0x00000000
        /*1278*/ 	.short	0x010a
        /*127a*/ 	.byte	0x3f
	.zero		1


	//   ....[76]....
        /*127c*/ 	.word	0x000108b0
        /*1280*/ 	.word	0x00000006
        /*1284*/ 	.word	0x00000000
        /*1288*/ 	.short	0x010a
        /*128a*/ 	.byte	0x3f
	.zero		1


	//   ....[77]....
        /*128c*/ 	.word	0x00010940
        /*1290*/ 	.word	0x00000009
        /*1294*/ 	.word	0x00000000
        /*1298*/ 	.short	0x010a
        /*129a*/ 	.byte	0x3f
	.zero		1


	//   ....[78]....
        /*129c*/ 	.word	0x000109d0
        /*12a0*/ 	.word	0x00000006
        /*12a4*/ 	.word	0x00000000
        /*12a8*/ 	.short	0x010a
        /*12aa*/ 	.byte	0x3f
	.zero		1


	//   ....[79]....
        /*12ac*/ 	.word	0x00010a60
        /*12b0*/ 	.word	0x00000009
        /*12b4*/ 	.word	0x00000000
        /*12b8*/ 	.short	0x010a
        /*12ba*/ 	.byte	0x3f
	.zero		1


	//   ....[80]....
        /*12bc*/ 	.word	0x00010af0
        /*12c0*/ 	.word	0x00000006
        /*12c4*/ 	.word	0x00000000
        /*12c8*/ 	.short	0x010a
        /*12ca*/ 	.byte	0x3f
	.zero		1


	//   ....[81]....
        /*12cc*/ 	.word	0x00010b80
        /*12d0*/ 	.word	0x00000009
        /*12d4*/ 	.word	0x00000000
        /*12d8*/ 	.short	0x010a
        /*12da*/ 	.byte	0x3f
	.zero		1


	//   ....[82]....
        /*12dc*/ 	.word	0x00010c10
        /*12e0*/ 	.word	0x00000006
        /*12e4*/ 	.word	0x00000000
        /*12e8*/ 	.short	0x010a
        /*12ea*/ 	.byte	0x3f
	.zero		1


	//   ....[83]....
        /*12ec*/ 	.word	0x00010ca0
        /*12f0*/ 	.word	0x00000003
        /*12f4*/ 	.word	0x00000000
        /*12f8*/ 	.short	0x010a
        /*12fa*/ 	.byte	0x3f
	.zero		1


	//   ....[84]....
        /*12fc*/ 	.word	0x00010d10
        /*1300*/ 	.word	0x00000003
        /*1304*/ 	.word	0xfffffff8
        /*1308*/ 	.short	0x010a
        /*130a*/ 	.byte	0x3f
	.zero		1


	//   ....[85]....
        /*130c*/ 	.word	0x00010d70
        /*1310*/ 	.word	0x00000003
        /*1314*/ 	.word	0x00000000
        /*1318*/ 	.short	0x010a
        /*131a*/ 	.byte	0x3f
	.zero		1


	//   ....[86]....
        /*131c*/ 	.word	0x00010de0
        /*1320*/ 	.word	0x00000000
        /*1324*/ 	.word	0x00000000
        /*1328*/ 	.short	0x010a
        /*132a*/ 	.byte	0x3f
	.zero		1


	//   ....[87]....
        /*132c*/ 	.word	0x00010e50
        /*1330*/ 	.word	0x00000019
        /*1334*/ 	.word	0x00000008
        /*1338*/ 	.short	0x010a
        /*133a*/ 	.byte	0x3f
	.zero		1


	//   ....[88]....
        /*133c*/ 	.word	0x00010f20
        /*1340*/ 	.word	0x0000000c
        /*1344*/ 	.word	0x000000b0
        /*1348*/ 	.short	0x010a
        /*134a*/ 	.byte	0x3f
	.zero		1


	//   ....[89]....
        /*134c*/ 	.word	0x00011000
        /*1350*/ 	.word	0x00000007
        /*1354*/ 	.word	0x00000000
        /*1358*/ 	.short	0x010a
        /*135a*/ 	.byte	0x3f
	.zero		1


	//   ....[90]....
        /*135c*/ 	.word	0x00011050
        /*1360*/ 	.word	0x00000009
        /*1364*/ 	.word	0x00000000
        /*1368*/ 	.short	0x010a
        /*136a*/ 	.byte	0x3f
	.zero		1


	//   ....[91]....
        /*136c*/ 	.word	0x000110a0
        /*1370*/ 	.word	0x00000006
        /*1374*/ 	.word	0x00000000
        /*1378*/ 	.short	0x010a
        /*137a*/ 	.byte	0x3f
	.zero		1


	//   ....[92]....
        /*137c*/ 	.word	0x000110f0
        /*1380*/ 	.word	0x00000009
        /*1384*/ 	.word	0x00000000
        /*1388*/ 	.short	0x010a
        /*138a*/ 	.byte	0x3f
	.zero		1


	//   ....[93]....
        /*138c*/ 	.word	0x00011140
        /*1390*/ 	.word	0x00000006
        /*1394*/ 	.word	0x00000000
        /*1398*/ 	.short	0x010a
        /*139a*/ 	.byte	0x3f
	.zero		1


	//   ....[94]....
        /*139c*/ 	.word	0x00011190
        /*13a0*/ 	.word	0x00000009
        /*13a4*/ 	.word	0x00000000
        /*13a8*/ 	.short	0x010a
        /*13aa*/ 	.byte	0x3f
	.zero		1


	//   ....[95]....
        /*13ac*/ 	.word	0x000111e0
        /*13b0*/ 	.word	0x00000006
        /*13b4*/ 	.word	0x00000000
        /*13b8*/ 	.short	0x010a
        /*13ba*/ 	.byte	0x3f
	.zero		1


	//   ....[96]....
        /*13bc*/ 	.word	0x00011230
        /*13c0*/ 	.word	0x00000009
        /*13c4*/ 	.word	0x00000000
        /*13c8*/ 	.short	0x010a
        /*13ca*/ 	.byte	0x3f
	.zero		1


	//   ....[97]....
        /*13cc*/ 	.word	0x00011280
        /*13d0*/ 	.word	0x00000006
        /*13d4*/ 	.word	0x00000000
        /*13d8*/ 	.short	0x010a
        /*13da*/ 	.byte	0x3f
	.zero		1


	//   ....[98]....
        /*13dc*/ 	.word	0x000112d0
        /*13e0*/ 	.word	0x00000009
        /*13e4*/ 	.word	0x00000000
        /*13e8*/ 	.short	0x010a
        /*13ea*/ 	.byte	0x3f
	.zero		1


	//   ....[99]....
        /*13ec*/ 	.word	0x00011320
        /*13f0*/ 	.word	0x00000006
        /*13f4*/ 	.word	0x00000000
        /*13f8*/ 	.short	0x010a
        /*13fa*/ 	.byte	0x3f
	.zero		1


	//   ....[100]....
        /*13fc*/ 	.word	0x00011370
        /*1400*/ 	.word	0x00000009
        /*1404*/ 	.word	0x00000000
        /*1408*/ 	.short	0x010a
        /*140a*/ 	.byte	0x3f
	.zero		1


	//   ....[101]....
        /*140c*/ 	.word	0x000113c0
        /*1410*/ 	.word	0x00000006
        /*1414*/ 	.word	0x00000000
        /*1418*/ 	.short	0x010a
        /*141a*/ 	.byte	0x3f
	.zero		1


	//   ....[102]....
        /*141c*/ 	.word	0x00011410
        /*1420*/ 	.word	0x00000009
        /*1424*/ 	.word	0x00000000
        /*1428*/ 	.short	0x010a
        /*142a*/ 	.byte	0x3f
	.zero		1


	//   ....[103]....
        /*142c*/ 	.word	0x00011460
        /*1430*/ 	.word	0x00000006
        /*1434*/ 	.word	0x00000000
        /*1438*/ 	.short	0x010a
        /*143a*/ 	.byte	0x3f
	.zero		1


	//   ....[104]....
        /*143c*/ 	.word	0x000114b0
        /*1440*/ 	.word	0x00000009
        /*1444*/ 	.word	0x00000000
        /*1448*/ 	.short	0x010a
        /*144a*/ 	.byte	0x3f
	.zero		1


	//   ....[105]....
        /*144c*/ 	.word	0x00011500
        /*1450*/ 	.word	0x00000006
        /*1454*/ 	.word	0x00000000
        /*1458*/ 	.short	0x010a
        /*145a*/ 	.byte	0x3f
	.zero		1


	//   ....[106]....
        /*145c*/ 	.word	0x00011550
        /*1460*/ 	.word	0x00000009
        /*1464*/ 	.word	0x00000000
        /*1468*/ 	.short	0x010a
        /*146a*/ 	.byte	0x3f
	.zero		1


	//   ....[107]....
        /*146c*/ 	.word	0x000115a0
        /*1470*/ 	.word	0x00000006
        /*1474*/ 	.word	0x00000000
        /*1478*/ 	.short	0x010a
        /*147a*/ 	.byte	0x3f
	.zero		1


	//   ....[108]....
        /*147c*/ 	.word	0x000115f0
        /*1480*/ 	.word	0x00000009
        /*1484*/ 	.word	0x00000000
        /*1488*/ 	.short	0x010a
        /*148a*/ 	.byte	0x3f
	.zero		1


	//   ....[109]....
        /*148c*/ 	.word	0x00011640
        /*1490*/ 	.word	0x00000006
        /*1494*/ 	.word	0x00000000
        /*1498*/ 	.short	0x010a
        /*149a*/ 	.byte	0x3f
	.zero		1


	//----- nvinfo : EIATTR_NUM_MBARRIERS
	.align		4
.L_30:
        /*149c*/ 	.byte	0x03, 0x38
        /*149e*/ 	.short	0x0032


	//----- nvinfo : EIATTR_EXIT_INSTR_OFFSETS
	.align		4
        /*14a0*/ 	.byte	0x04, 0x1c
        /*14a2*/ 	.short	(.L_32 - .L_31)


	//   ....[0]....
.L_31:
        /*14a4*/ 	.word	0x00001720


	//   ....[1]....
        /*14a8*/ 	.word	0x00001780


	//   ....[2]....
        /*14ac*/ 	.word	0x0000f1d0


	//   ....[3]....
        /*14b0*/ 	.word	0x0000f200


	//   ....[4]....
        /*14b4*/ 	.word	0x00010cf0


	//----- nvinfo : EIATTR_MAX_THREADS
	.align		4
.L_32:
        /*14b8*/ 	.byte	0x04, 0x05
        /*14ba*/ 	.short	(.L_34 - .L_33)
.L_33:
        /*14bc*/ 	.word	0x00000180
        /*14c0*/ 	.word	0x00000001
        /*14c4*/ 	.word	0x00000001


	//----- nvinfo : EIATTR_CRS_STACK_SIZE
	.align		4
.L_34:
        /*14c8*/ 	.byte	0x04, 0x1e
        /*14ca*/ 	.short	(.L_36 - .L_35)
.L_35:
        /*14cc*/ 	.word	0x00000000


	//----- nvinfo : EIATTR_CBANK_PARAM_SIZE
	.align		4
.L_36:
        /*14d0*/ 	.byte	0x03, 0x19
        /*14d2*/ 	.short	0x0470


	//----- nvinfo : EIATTR_PARAM_CBANK
	.align		4
        /*14d4*/ 	.byte	0x04, 0x0a
        /*14d6*/ 	.short	(.L_38 - .L_37)
	.align		4
.L_37:
        /*14d8*/ 	.word	index@(.nv.constant0._ZN7cutlass13device_kernelINS_4gemm6kernel13GemmUniversalIN4cute5tupleIJiiiiEEENS1_10collective13CollectiveMmaINS1_37MainloopSm90TmaGmmaWarpSpecializedFP8ILi22ENS5_IJNS4_1CILi1EEENSA_ILi2EEESB_EEENS1_32KernelTmaWarpSpecializedPingpongEEENS5_IJNSA_ILi64EEENSA_ILi256EEENSA_ILi32EEEEEENS_12float_e4m3_tENS5_IJlSB_lEEESK_SL_NS4_8TiledMMAINS4_8MMA_AtomIJNS4_4SM904GMMA31MMA_64x256x32_F32E4M3E4M3_SS_TNILNSP_7ScaleInE1ELSR_1EEEEEENS4_6LayoutINS5_IJSB_SB_SB_EEENS5_IJNSA_ILi0EEESW_SW_EEEEENS5_IJNS4_10UnderscoreESZ_SZ_EEEEENS4_23SM90_TMA_LOAD_MULTICASTENS4_14ComposedLayoutINS4_7SwizzleILi1ELi4ELi3EEENS4_18smem_ptr_flag_bitsILi8EEENSU_INS5_IJNSA_ILi8EEESI_EEENS5_IJSI_SB_EEEEEEEvNS4_8identityENS4_13SM90_TMA_LOADES1C_vS1D_EENS_8epilogue10collective6detail29Sm90TmaWarpSpecializedAdapterINS1H_15DefaultEpilogueISK_SL_SL_NS1G_6thread17LinearCombinationISK_Li1EffLNS1L_9ScaleType4KindE0ELNS_15FloatRoundStyleE2ESK_EENS1_15EpilogueDefaultEEEEEvvEEEEvNT_6ParamsE)
        /*14dc*/ 	.short	0x0210
        /*14de*/ 	.short	0x0470


	//----- nvinfo : EIATTR_SW_WAR
	.align		4
.L_38:
        /*14e0*/ 	.byte	0x04, 0x36
        /*14e2*/ 	.short	(.L_40 - .L_39)
.L_39:
        /*14e4*/ 	.word	0x00000008
.L_40:


//--------------------- .nv.callgraph             --------------------------
	.section	.nv.callgraph,"",@"SHT_CUDA_CALLGRAPH"
	.align	4
	.sectionentsize	8
	.align		4
        /*0000*/ 	.word	0x00000000
	.align		4
        /*0004*/ 	.word	0xffffffff
	.align		4
        /*0008*/ 	.word	0x00000000
	.align		4
        /*000c*/ 	.word	0xfffffffe
	.align		4
        /*0010*/ 	.word	0x00000000
	.align		4
        /*0014*/ 	.word	0xfffffffd
	.align		4
        /*0018*/ 	.word	0x00000000
	.align		4
        /*001c*/ 	.word	0xfffffffc


//--------------------- .nv.constant4             --------------------------
	.section	.nv.constant4,"a",@progbits
	.align	8
	.align		8
.nv.constant4:
        /*0000*/ 	.dword	_ZN39_INTERNAL_74dad4cf_4_k_cu_4ae4fc6d_27094cuda3std3__45__cpo5beginE
	.align		8
        /*0008*/ 	.dword	_ZN39_INTERNAL_74dad4cf_4_k_cu_4ae4fc6d_27094cuda3std3__45__cpo3endE
	.align		8
        /*0010*/ 	.dword	_ZN39_INTERNAL_74dad4cf_4_k_cu_4ae4fc6d_27094cuda3std3__45__cpo6cbeginE
	.align		8
        /*0018*/ 	.dword	_ZN39_INTERNAL_74dad4cf_4_k_cu_4ae4fc6d_27094cuda3std3__45__cpo4cendE
	.align		8
        /*0020*/ 	.dword	_ZN39_INTERNAL_74dad4cf_4_k_cu_4ae4fc6d_27094cuda3std3__441_GLOBAL__N__74dad4cf_4_k_cu_4ae4fc6d_27096ignoreE
	.align		8
        /*0028*/ 	.dword	_ZN39_INTERNAL_74dad4cf_4_k_cu_4ae4fc6d_27094cuda3std3__419piecewise_constructE
	.align		8
        /*0030*/ 	.dword	_ZN39_INTERNAL_74dad4cf_4_k_cu_4ae4fc6d_27094cuda3std3__48in_placeE
	.align		8
        /*0038*/ 	.dword	_ZN39_INTERNAL_74dad4cf_4_k_cu_4ae4fc6d_27094cuda3std6ranges3__45__cpo4swapE
	.align		8
        /*0040*/ 	.dword	_ZN39_INTERNAL_74dad4cf_4_k_cu_4ae4fc6d_27094cuda3std6ranges3__45__cpo9iter_moveE
	.align		8
        /*0048*/ 	.dword	_ZN39_INTERNAL_74dad4cf_4_k_cu_4ae4fc6d_27094cute7productE
	.align		8
        /*0050*/ 	.dword	_ZN39_INTERNAL_74dad4cf_4_k_cu_4ae4fc6d_27094cute1_E


//--------------------- .text._ZN7cutlass13device_kernelINS_4gemm6kernel13GemmUniversalIN4cute5tupleIJiiiiEEENS1_10collective13CollectiveMmaINS1_37MainloopSm90TmaGmmaWarpSpecializedFP8ILi22ENS5_IJNS4_1CILi1EEENSA_ILi2EEESB_EEENS1_32KernelTmaWarpSpecializedPingpongEEENS5_IJNSA_ILi64EEENSA_ILi256EEENSA_ILi32EEEEEENS_12float_e4m3_tENS5_IJlSB_lEEESK_SL_NS4_8TiledMMAINS4_8MMA_AtomIJNS4_4SM904GMMA31MMA_64x256x32_F32E4M3E4M3_SS_TNILNSP_7ScaleInE1ELSR_1EEEEEENS4_6LayoutINS5_IJSB_SB_SB_EEENS5_IJNSA_ILi0EEESW_SW_EEEEENS5_IJNS4_10UnderscoreESZ_SZ_EEEEENS4_23SM90_TMA_LOAD_MULTICASTENS4_14ComposedLayoutINS4_7SwizzleILi1ELi4ELi3EEENS4_18smem_ptr_flag_bitsILi8EEENSU_INS5_IJNSA_ILi8EEESI_EEENS5_IJSI_SB_EEEEEEEvNS4_8identityENS4_13SM90_TMA_LOADES1C_vS1D_EENS_8epilogue10collective6detail29Sm90TmaWarpSpecializedAdapterINS1H_15DefaultEpilogueISK_SL_SL_NS1G_6thread17LinearCombinationISK_Li1EffLNS1L_9ScaleType4KindE0ELNS_15FloatRoundStyleE2ESK_EENS1_15EpilogueDefaultEEEEEvvEEEEvNT_6ParamsE --------------------------
	.section	.text._ZN7cutlass13device_kernelINS_4gemm6kernel13GemmUniversalIN4cute5tupleIJiiiiEEENS1_10collective13CollectiveMmaINS1_37MainloopSm90TmaGmmaWarpSpecializedFP8ILi22ENS5_IJNS4_1CILi1EEENSA_ILi2EEESB_EEENS1_32KernelTmaWarpSpecializedPingpongEEENS5_IJNSA_ILi64EEENSA_ILi256EEENSA_ILi32EEEEEENS_12float_e4m3_tENS5_IJlSB_lEEESK_SL_NS4_8TiledMMAINS4_8MMA_AtomIJNS4_4SM904GMMA31MMA_64x256x32_F32E4M3E4M3_SS_TNILNSP_7ScaleInE1ELSR_1EEEEEENS4_6LayoutINS5_IJSB_SB_SB_EEENS5_IJNSA_ILi0EEESW_SW_EEEEENS5_IJNS4_10UnderscoreESZ_SZ_EEEEENS4_23SM90_TMA_LOAD_MULTICASTENS4_14ComposedLayoutINS4_7SwizzleILi1ELi4ELi3EEENS4_18smem_ptr_flag_bitsILi8EEENSU_INS5_IJNSA_ILi8EEESI_EEENS5_IJSI_SB_EEEEEEEvNS4_8identityENS4_13SM90_TMA_LOADES1C_vS1D_EENS_8epilogue10collective6detail29Sm90TmaWarpSpecializedAdapterINS1H_15DefaultEpilogueISK_SL_SL_NS1G_6thread17LinearCombinationISK_Li1EffLNS1L_9ScaleType4KindE0ELNS_15FloatRoundStyleE2ESK_EENS1_15EpilogueDefaultEEEEEvvEEEEvNT_6ParamsE,"ax",@progbits
	.align	128
.text._ZN7cutlass13device_kernelINS_4gemm6kernel13GemmUniversalIN4cute5tupleIJiiiiEEENS1_10collective13CollectiveMmaINS1_37MainloopSm90TmaGmmaWarpSpecializedFP8ILi22ENS5_IJNS4_1CILi1EEENSA_ILi2EEESB_EEENS1_32KernelTmaWarpSpecializedPingpongEEENS5_IJNSA_ILi64EEENSA_ILi256EEENSA_ILi32EEEEEENS_12float_e4m3_tENS5_IJlSB_lEEESK_SL_NS4_8TiledMMAINS4_8MMA_AtomIJNS4_4SM904GMMA31MMA_64x256x32_F32E4M3E4M3_SS_TNILNSP_7ScaleInE1ELSR_1EEEEEENS4_6LayoutINS5_IJSB_SB_SB_EEENS5_IJNSA_ILi0EEESW_SW_EEEEENS5_IJNS4_10UnderscoreESZ_SZ_EEEEENS4_23SM90_TMA_LOAD_MULTICASTENS4_14ComposedLayoutINS4_7SwizzleILi1ELi4ELi3EEENS4_18smem_ptr_flag_bitsILi8EEENSU_INS5_IJNSA_ILi8EEESI_EEENS5_IJSI_SB_EEEEEEEvNS4_8identityENS4_13SM90_TMA_LOADES1C_vS1D_EENS_8epilogue10collective6detail29Sm90TmaWarpSpecializedAdapterINS1H_15DefaultEpilogueISK_SL_SL_NS1G_6thread17LinearCombinationISK_Li1EffLNS1L_9ScaleType4KindE0ELNS_15FloatRoundStyleE2ESK_EENS1_15EpilogueDefaultEEEEEvvEEEEvNT_6ParamsE:
        .type           _ZN7cutlass13device_kernelINS_4gemm6kernel13GemmUniversalIN4cute5tupleIJiiiiEEENS1_10collective13CollectiveMmaINS1_37MainloopSm90TmaGmmaWarpSpecializedFP8ILi22ENS5_IJNS4_1CILi1EEENSA_ILi2EEESB_EEENS1_32KernelTmaWarpSpecializedPingpongEEENS5_IJNSA_ILi64EEENSA_ILi256EEENSA_ILi32EEEEEENS_12float_e4m3_tENS5_IJlSB_lEEESK_SL_NS4_8TiledMMAINS4_8MMA_AtomIJNS4_4SM904GMMA31MMA_64x256x32_F32E4M3E4M3_SS_TNILNSP_7ScaleInE1ELSR_1EEEEEENS4_6LayoutINS5_IJSB_SB_SB_EEENS5_IJNSA_ILi0EEESW_SW_EEEEENS5_IJNS4_10UnderscoreESZ_SZ_EEEEENS4_23SM90_TMA_LOAD_MULTICASTENS4_14ComposedLayoutINS4_7SwizzleILi1ELi4ELi3EEENS4_18smem_ptr_flag_bitsILi8EEENSU_INS5_IJNSA_ILi8EEESI_EEENS5_IJSI_SB_EEEEEEEvNS4_8identityENS4_13SM90_TMA_LOADES1C_vS1D_EENS_8epilogue10collective6detail29Sm90TmaWarpSpecializedAdapterINS1H_15DefaultEpilogueISK_SL_SL_NS1G_6thread17LinearCombinationISK_Li1EffLNS1L_9ScaleType4KindE0ELNS_15FloatRoundStyleE2ESK_EENS1_15EpilogueDefaultEEEEEvvEEEEvNT_6ParamsE,@function
        .size           _ZN7cutlass13device_kernelINS_4gemm6kernel13GemmUniversalIN4cute5tupleIJiiiiEEENS1_10collective13CollectiveMmaINS1_37MainloopSm90TmaGmmaWarpSpecializedFP8ILi22ENS5_IJNS4_1CILi1EEENSA_ILi2EEESB_EEENS1_32KernelTmaWarpSpecializedPingpongEEENS5_IJNSA_ILi64EEENSA_ILi256EEENSA_ILi32EEEEEENS_12float_e4m3_tENS5_IJlSB_lEEESK_SL_NS4_8TiledMMAINS4_8MMA_AtomIJNS4_4SM904GMMA31MMA_64x256x32_F32E4M3E4M3_SS_TNILNSP_7ScaleInE1ELSR_1EEEEEENS4_6LayoutINS5_IJSB_SB_SB_EEENS5_IJNSA_ILi0EEESW_SW_EEEEENS5_IJNS4_10UnderscoreESZ_SZ_EEEEENS4_23SM90_TMA_LOAD_MULTICASTENS4_14ComposedLayoutINS4_7SwizzleILi1ELi4ELi3EEENS4_18smem_ptr_flag_bitsILi8EEENSU_INS5_IJNSA_ILi8EEESI_EEENS5_IJSI_SB_EEEEEEEvNS4_8identityENS4_13SM90_TMA_LOADES1C_vS1D_EENS_8epilogue10collective6detail29Sm90TmaWarpSpecializedAdapterINS1H_15DefaultEpilogueISK_SL_SL_NS1G_6thread17LinearCombinationISK_Li1EffLNS1L_9ScaleType4KindE0ELNS_15FloatRoundStyleE2ESK_EENS1_15EpilogueDefaultEEEEEvvEEEEvNT_6ParamsE,(.L_x_373 - _ZN7cutlass13device_kernelINS_4gemm6kernel13GemmUniversalIN4cute5tupleIJiiiiEEENS1_10collective13CollectiveMmaINS1_37MainloopSm90TmaGmmaWarpSpecializedFP8ILi22ENS5_IJNS4_1CILi1EEENSA_ILi2EEESB_EEENS1_32KernelTmaWarpSpecializedPingpongEEENS5_IJNSA_ILi64EEENSA_ILi256EEENSA_ILi32EEEEEENS_12float_e4m3_tENS5_IJlSB_lEEESK_SL_NS4_8TiledMMAINS4_8MMA_AtomIJNS4_4SM904GMMA31MMA_64x256x32_F32E4M3E4M3_SS_TNILNSP_7ScaleInE1ELSR_1EEEEEENS4_6LayoutINS5_IJSB_SB_SB_EEENS5_IJNSA_ILi0EEESW_SW_EEEEENS5_IJNS4_10UnderscoreESZ_SZ_EEEEENS4_23SM90_TMA_LOAD_MULTICASTENS4_14ComposedLayoutINS4_7SwizzleILi1ELi4ELi3EEENS4_18smem_ptr_flag_bitsILi8EEENSU_INS5_IJNSA_ILi8EEESI_EEENS5_IJSI_SB_EEEEEEEvNS4_8identityENS4_13SM90_TMA_LOADES1C_vS1D_EENS_8epilogue10collective6detail29Sm90TmaWarpSpecializedAdapterINS1H_15DefaultEpilogueISK_SL_SL_NS1G_6thread17LinearCombinationISK_Li1EffLNS1L_9ScaleType4KindE0ELNS_15FloatRoundStyleE2ESK_EENS1_15EpilogueDefaultEEEEEvvEEEEvNT_6ParamsE)
        .other          _ZN7cutlass13device_kernelINS_4gemm6kernel13GemmUniversalIN4cute5tupleIJiiiiEEENS1_10collective13CollectiveMmaINS1_37MainloopSm90TmaGmmaWarpSpecializedFP8ILi22ENS5_IJNS4_1CILi1EEENSA_ILi2EEESB_EEENS1_32KernelTmaWarpSpecializedPingpongEEENS5_IJNSA_ILi64EEENSA_ILi256EEENSA_ILi32EEEEEENS_12float_e4m3_tENS5_IJlSB_lEEESK_SL_NS4_8TiledMMAINS4_8MMA_AtomIJNS4_4SM904GMMA31MMA_64x256x32_F32E4M3E4M3_SS_TNILNSP_7ScaleInE1ELSR_1EEEEEENS4_6LayoutINS5_IJSB_SB_SB_EEENS5_IJNSA_ILi0EEESW_SW_EEEEENS5_IJNS4_10UnderscoreESZ_SZ_EEEEENS4_23SM90_TMA_LOAD_MULTICASTENS4_14ComposedLayoutINS4_7SwizzleILi1ELi4ELi3EEENS4_18smem_ptr_flag_bitsILi8EEENSU_INS5_IJNSA_ILi8EEESI_EEENS5_IJSI_SB_EEEEEEEvNS4_8identityENS4_13SM90_TMA_LOADES1C_vS1D_EENS_8epilogue10collective6detail29Sm90TmaWarpSpecializedAdapterINS1H_15DefaultEpilogueISK_SL_SL_NS1G_6thread17LinearCombinationISK_Li1EffLNS1L_9ScaleType4KindE0ELNS_15FloatRoundStyleE2ESK_EENS1_15EpilogueDefaultEEEEEvvEEEEvNT_6ParamsE,@"STO_CUDA_ENTRY STV_DEFAULT"
_ZN7cutlass13device_kernelINS_4gemm6kernel13GemmUniversalIN4cute5tupleIJiiiiEEENS1_10collective13CollectiveMmaINS1_37MainloopSm90TmaGmmaWarpSpecializedFP8ILi22ENS5_IJNS4_1CILi1EEENSA_ILi2EEESB_EEENS1_32KernelTmaWarpSpecializedPingpongEEENS5_IJNSA_ILi64EEENSA_ILi256EEENSA_ILi32EEEEEENS_12float_e4m3_tENS5_IJlSB_lEEESK_SL_NS4_8TiledMMAINS4_8MMA_AtomIJNS4_4SM904GMMA31MMA_64x256x32_F32E4M3E4M3_SS_TNILNSP_7ScaleInE1ELSR_1EEEEEENS4_6LayoutINS5_IJSB_SB_SB_EEENS5_IJNSA_ILi0EEESW_SW_EEEEENS5_IJNS4_10UnderscoreESZ_SZ_EEEEENS4_23SM90_TMA_LOAD_MULTICASTENS4_14ComposedLayoutINS4_7SwizzleILi1ELi4ELi3EEENS4_18smem_ptr_flag_bitsILi8EEENSU_INS5_IJNSA_ILi8EEESI_EEENS5_IJSI_SB_EEEEEEEvNS4_8identityENS4_13SM90_TMA_LOADES1C_vS1D_EENS_8epilogue10collective6detail29Sm90TmaWarpSpecializedAdapterINS1H_15DefaultEpilogueISK_SL_SL_NS1G_6thread17LinearCombinationISK_Li1EffLNS1L_9ScaleType4KindE0ELNS_15FloatRoundStyleE2ESK_EENS1_15EpilogueDefaultEEEEEvvEEEEvNT_6ParamsE:
[----:B------:R-:W0:Y:S02]  /*0000*/  LDC R1, c[0x0][0x28] ;  /* 0x00000a00ff017b82 */ /* 0x000e240000000800 */
[----:B0-----:R-:W-:Y:S01]  /*0010*/  VIADD R1, R1, 0xfffffee8 ;  /* 0xfffffee801017836 */ /* 0x001fe20000000000 */
[----:B------:R-:W0:Y:S01]  /*0020*/  S2R R2, SR_TID.X ;  /* 0x0000000000027919 */ /* 0x000e220000002100 */
[----:B------:R-:W-:Y:S01]  /*0030*/  ELECT P0, URZ, PT ;  /* 0x00000000003f782f */ /* 0x000fe20003800000 */
[----:B------:R-:W-:Y:S01]  /*0040*/  BSSY B0, `(.L_x_0) ;  /* 0x0000014000007945 */ /* 0x000fe20003800000 */
[--C-:B0-----:R-:W-:Y:S02]  /*0050*/  SHF.R.U32.HI R0, RZ, 0x5, R2.reuse ;  /* 0x00000005ff007819 */ /* 0x101fe40000011602 */
[----:B------:R-:W-:-:S03]  /*0060*/  SHF.R.U32.HI R5, RZ, 0x7, R2 ;  /* 0x00000007ff057819 */ /* 0x000fc60000011602 */
[----:B------:R-:W0:Y:S02]  /*0070*/  SHFL.IDX PT, R3, R0, RZ, 0x1f ;  /* 0x00001fff00037589 */ /* 0x000e2400000e0000 */
[----:B0-----:R-:W-:Y:S02]  /*0080*/  R2UR UR6, R3 ;  /* 0x00000000030672ca */ /* 0x001fe400000e0000 */
[----:B------:R0:W1:Y:S11]  /*0090*/  SHFL.IDX PT, R3, R5, RZ, 0x1f ;  /* 0x00001fff05037589 */ /* 0x00007600000e0000 */
[----:B------:R-:W-:-:S02]  /*00a0*/  USHF.R.S32.HI UR4, URZ, 0x1f, UR6 ;  /* 0x0000001f3f047899 */ /* 0x000fc40008011406 */
[----:B------:R-:W-:Y:S02]  /*00b0*/  ISETP.NE.OR P0, PT, RZ, UR6, !P0 ;  /* 0x00000006ff007c0c */ /* 0x000fe4000c705670 */
[----:B------:R-:W-:-:S04]  /*00c0*/  ULEA.HI UR4, UR4, UR6, URZ, 0x2 ;  /* 0x0000000604047291 */ /* 0x000fc8000f8f103f */
[----:B------:R-:W-:-:S04]  /*00d0*/  ULOP3.LUT UR4, UR4, 0xfffffffc, URZ, 0xc0, !UPT ;  /* 0xfffffffc04047892 */ /* 0x000fc8000f8ec03f */
[----:B------:R-:W-:-:S03]  /*00e0*/  UIADD3 UR6, UR6, -UR4, URZ ;  /* 0x8000000406067290 */ /* 0x000fc6000fffe03f */
[----:B01----:R-:W-:Y:S09]  /*00f0*/  @P0 BRA `(.L_x_1) ;  /* 0x0000000000200947 */ /* 0x003ff20003800000 */
[----:B------:R-:W-:Y:S02]  /*0100*/  ULDC.64 UR4, c[0x0][0x198] ;  /* 0x0000660000047ab9 */ /* 0x000fe40000000a00 */
[----:B------:R-:W-:Y:S02]  /*0110*/  UIADD3 UR8, UP0, UR4, 0xf0, URZ ;  /* 0x000000f004087890 */ /* 0x000fe4000ff1e03f */
[----:B------:R-:W-:Y:S02]  /*0120*/  UIADD3 UR4, UP1, UR4, 0x1f0, URZ ;  /* 0x000001f004047890 */ /* 0x000fe4000ff3e03f */
[----:B------:R-:W-:Y:S02]  /*0130*/  UIADD3.X UR9, URZ, UR5, URZ, UP0, !UPT ;  /* 0x000000053f097290 */ /* 0x000fe400087fe43f */
[----:B------:R-:W-:-:S07]  /*0140*/  UIADD3.X UR5, URZ, UR5, URZ, UP1, !UPT ;  /* 0x000000053f057290 */ /* 0x000fce0008ffe43f */
[----:B------:R0:W-:Y:S02]  /*0150*/  UTMACCTL.PF [UR8] ;  /* 0x00000000080079b9 */ /* 0x0001e40008040000 */
[----:B------:R0:W-:Y:S02]  /*0160*/  UTMACCTL.PF [UR4] ;  /* 0x00000000040079b9 */ /* 0x0001e40008040000 */
[----:B0-----:R-:W-:Y:S01]  /*0170*/  NOP ;  /* 0x0000000000007918 */ /* 0x001fe20000000000 */
.L_x_1:
[----:B------:R-:W-:Y:S05]  /*0180*/  BSYNC B0 ;  /* 0x0000000000007941 */ /* 0x000fea0003800000 */
.L_x_0:
[----:B------:R-:W0:Y:S01]  /*0190*/  SHFL.IDX PT, R6, R0, RZ, 0x1f ;  /* 0x00001fff00067589 */ /* 0x000e2200000e0000 */
[----:B------:R-:W-:Y:S01]  /*01a0*/  R2UR UR14, R3 ;  /* 0x00000000030e72ca */ /* 0x000fe200000e0000 */
[----:B------:R-:W-:-:S04]  /*01b0*/  UISETP.NE.AND UP0, UPT, UR6, 0x3, UPT ;  /* 0x000000030600788c */ /* 0x000fc8000bf05270 */
[----:B------:R-:W-:-:S08]  /*01c0*/  UISETP.EQ.OR UP0, UPT, UR6, URZ, !UP0 ;  /* 0x0000003f0600728c */ /* 0x000fd0000c702670 */
[----:B------:R-:W-:Y:S02]  /*01d0*/  UIADD3 UR12, UR14, -0x1, URZ ;  /* 0xffffffff0e0c7890 */ /* 0x000fe4000fffe03f */
[----:B------:R-:W-:Y:S02]  /*01e0*/  UISETP.EQ.AND UP0, UPT, UR14, URZ, UP0 ;  /* 0x0000003f0e00728c */ /* 0x000fe40008702270 */
[----:B------:R-:W-:Y:S02]  /*01f0*/  UISETP.GE.U32.AND UP1, UPT, UR12, 0x2, UPT ;  /* 0x000000020c00788c */ /* 0x000fe4000bf26070 */
[----:B------:R-:W-:Y:S01]  /*0200*/  USEL UR13, URZ, 0x1, !UP0 ;  /* 0x000000013f0d7887 */ /* 0x000fe2000c000000 */
[----:B0-----:R-:W-:-:S03]  /*0210*/  ISETP.NE.AND P0, PT, R6, RZ, PT ;  /* 0x000000ff0600720c */ /* 0x001fc60003f05270 */
[----:B------:R-:W-:-:S10]  /*0220*/  USEL UR13, UR13, 0x2, UP1 ;  /* 0x000000020d0d7887 */ /* 0x000fd40008800000 */
[----:B------:R-:W-:Y:S05]  /*0230*/  @P0 BRA `(.L_x_2) ;  /* 0x0000000000f40947 */ /* 0x000fea0003800000 */
[----:B------:R-:W-:Y:S01]  /*0240*/  ELECT P0, URZ, PT ;  /* 0x00000000003f782f */ /* 0x000fe20003800000 */
[----:B------:R-:W-:-:S12]  /*0250*/  BSSY B0, `(.L_x_2) ;  /* 0x000003b000007945 */ /* 0x000fd80003800000 */
[----:B------:R-:W-:Y:S05]  /*0260*/  @!P0 BRA `(.L_x_3) ;  /* 0x0000000000e48947 */ /* 0x000fea0003800000 */
[----:B------:R-:W0:Y:S01]  /*0270*/  S2UR UR7, SR_CgaCtaId ;  /* 0x00000000000779c3 */ /* 0x000e220000008800 */
[----:B------:R-:W-:Y:S01]  /*0280*/  UMOV UR4, 0x400 ;  /* 0x0000040000047882 */ /* 0x000fe20000000000 */
[----:B------:R-:W-:Y:S01]  /*0290*/  UMOV UR5, 0x1 ;  /* 0x0000000100057882 */ /* 0x000fe20000000000 */
[----:B------:R-:W-:Y:S02]  /*02a0*/  UMOV UR8, 0x2 ;  /* 0x0000000200087882 */ /* 0x000fe40000000000 */
[----:B------:R-:W-:-:S04]  /*02b0*/  UIADD3 UR8, -UR8, 0x100000, URZ ;  /* 0x0010000008087890 */ /* 0x000fc8000fffe13f */
[----:B------:R-:W-:Y:S02]  /*02c0*/  USHF.L.U32 UR9, UR8, 0xb, URZ ;  /* 0x0000000b08097899 */ /* 0x000fe4000800063f */
[----:B------:R-:W-:Y:S02]  /*02d0*/  USHF.L.U32 UR8, UR8, 0x1, URZ ;  /* 0x0000000108087899 */ /* 0x000fe4000800063f */
[----:B0-----:R-:W-:Y:S02]  /*02e0*/  ULEA UR7, UR7, UR4, 0x18 ;  /* 0x0000000407077291 */ /* 0x001fe4000f8ec03f */
[----:B------:R-:W-:-:S04]  /*02f0*/  UIADD3 UR4, -UR5, 0x100000, URZ ;  /* 0x0010000005047890 */ /* 0x000fc8000fffe13f */
[----:B------:R-:W-:Y:S02]  /*0300*/  USHF.L.U32 UR5, UR4, 0xb, URZ ;  /* 0x0000000b04057899 */ /* 0x000fe4000800063f */
[----:B------:R-:W-:Y:S01]  /*0310*/  USHF.L.U32 UR4, UR4, 0x1, URZ ;  /* 0x0000000104047899 */ /* 0x000fe2000800063f */
[----:B------:R-:W0:Y:S11]  /*0320*/  FENCE.VIEW.ASYNC.S ;  /* 0x00000000000073c6 */ /* 0x000e360000000000 */
[----:B0-----:R0:W1:Y:S01]  /*0330*/  SYNCS.EXCH.64 URZ, [UR7], UR4 ;  /* 0x00000004073f75b2 */ /* 0x0010620008000100 */
[----:B------:R0:W2:Y:S01]  /*0340*/  SYNCS.EXCH.64 URZ, [UR7+0xb0], UR8 ;  /* 0x0000b008073f75b2 */ /* 0x0000a20008000100 */
[----:B------:R0:W3:Y:S01]  /*0350*/  SYNCS.EXCH.64 URZ, [UR7+0x8], UR4 ;  /* 0x00000804073f75b2 */ /* 0x0000e20008000100 */
[----:B------:R0:W4:Y:S01]  /*0360*/  SYNCS.EXCH.64 URZ, [UR7+0xb8], UR8 ;  /* 0x0000b808073f75b2 */ /* 0x0001220008000100 */
[----:B------:R0:W0:Y:S01]  /*0370*/  SYNCS.EXCH.64 URZ, [UR7+0x10], UR4 ;  /* 0x00001004073f75b2 */ /* 0x0000220008000100 */
        /* <DEDUP_REMOVED lines=39> */
[----:B-1234-:R-:W-:Y:S01]  /*05f0*/  NOP ;  /* 0x0000000000007918 */ /* 0x01efe20000000000 */
.L_x_3:
[----:B0-----:R-:W-:Y:S05]  /*0600*/  BSYNC B0 ;  /* 0x0000000000007941 */ /* 0x001fea0003800000 */
.L_x_2:
[----:B------:R-:W-:Y:S01]  /*0610*/  SHF.R.S32.HI R3, RZ, 0x1f, R2 ;  /* 0x0000001fff037819 */ /* 0x000fe20000011402 */
[----:B------:R-:W0:Y:S01]  /*0620*/  SHFL.IDX PT, R8, R0, RZ, 0x1f ;  /* 0x00001fff00087589 */ /* 0x000e2200000e0000 */
[----:B------:R-:W-:Y:S02]  /*0630*/  ELECT P0, URZ, PT ;  /* 0x00000000003f782f */ /* 0x000fe40003800000 */
[----:B------:R-:W-:Y:S02]  /*0640*/  SHF.R.S32.HI R9, RZ, 0x1f, R6 ;  /* 0x0000001fff097819 */ /* 0x000fe40000011406 */
[----:B------:R-:W-:Y:S02]  /*0650*/  ELECT P1, URZ, PT ;  /* 0x00000000003f782f */ /* 0x000fe40003820000 */
[----:B------:R-:W-:Y:S01]  /*0660*/  LEA.HI R3, R3, R2, RZ, 0x7 ;  /* 0x0000000203037211 */ /* 0x000fe200078f38ff */
[----:B------:R-:W1:Y:S01]  /*0670*/  SHFL.IDX PT, R10, R0, RZ, 0x1f ;  /* 0x00001fff000a7589 */ /* 0x000e6200000e0000 */
[----:B------:R-:W-:Y:S01]  /*0680*/  LEA.HI R9, R9, R6, RZ, 0x2 ;  /* 0x0000000609097211 */ /* 0x000fe200078f10ff */
[----:B------:R-:W2:Y:S01]  /*0690*/  S2UR UR15, SR_CTAID.X ;  /* 0x00000000000f79c3 */ /* 0x000ea20000002500 */
[----:B------:R-:W-:Y:S01]  /*06a0*/  LOP3.LUT R3, R3, 0xffffff80, RZ, 0xc0, !PT ;  /* 0xffffff8003037812 */ /* 0x000fe200078ec0ff */
[----:B------:R-:W3:Y:S01]  /*06b0*/  S2R R4, SR_CTAID.Y ;  /* 0x0000000000047919 */ /* 0x000ee20000002600 */
[----:B------:R-:W-:Y:S01]  /*06c0*/  LOP3.LUT R9, R9, 0x3ffffffc, RZ, 0xc0, !PT ;  /* 0x3ffffffc09097812 */ /* 0x000fe200078ec0ff */
[----:B------:R-:W-:Y:S01]  /*06d0*/  ULDC UR4, c[0x0][0x154] ;  /* 0x0000550000047ab9 */ /* 0x000fe20000000800 */
[----:B------:R-:W-:Y:S01]  /*06e0*/  ULDC UR5, c[0x0][0x150] ;  /* 0x0000540000057ab9 */ /* 0x000fe20000000800 */
[----:B------:R-:W-:Y:S01]  /*06f0*/  IMAD.IADD R3, R2, 0x1, -R3 ;  /* 0x0000000102037824 */ /* 0x000fe200078e0a03 */
[----:B------:R-:W-:Y:S01]  /*0700*/  UMOV UR9, 0x80 ;  /* 0x0000008000097882 */ /* 0x000fe20000000000 */
[----:B------:R-:W-:Y:S01]  /*0710*/  IMAD.IADD R6, R6, 0x1, -R9 ;  /* 0x0000000106067824 */ /* 0x000fe200078e0a09 */
[----:B------:R-:W4:Y:S01]  /*0720*/  LDC R15, c[0x0][0x148] ;  /* 0x00005200ff0f7b82 */ /* 0x000f220000000800 */
[----:B------:R-:W5:Y:S01]  /*0730*/  SHFL.IDX PT, R9, R5, RZ, 0x1f ;  /* 0x00001fff05097589 */ /* 0x000f6200000e0000 */
[----:B------:R-:W-:Y:S01]  /*0740*/  SHF.R.S32.HI R12, RZ, 0x1f, R3 ;  /* 0x0000001fff0c7819 */ /* 0x000fe20000011403 */
[----:B------:R-:W-:Y:S01]  /*0750*/  NOP ;  /* 0x0000000000007918 */ /* 0x000fe20000000000 */
[----:B------:R-:W-:Y:S01]  /*0760*/  NOP ;  /* 0x0000000000007918 */ /* 0x000fe20000000000 */
[----:B------:R-:W-:-:S02]  /*0770*/  ISETP.NE.AND P4, PT, RZ, UR14, PT ;  /* 0x0000000eff007c0c */ /* 0x000fc4000bf85270 */
[----:B------:R-:W-:Y:S02]  /*0780*/  LEA.HI R7, R12, R3, RZ, 0x3 ;  /* 0x000000030c077211 */ /* 0x000fe400078f18ff */
[----:B0-----:R-:W-:Y:S02]  /*0790*/  ISETP.NE.OR P0, PT, R8, RZ, !P0 ;  /* 0x000000ff0800720c */ /* 0x001fe40004705670 */
[--C-:B------:R-:W-:Y:S02]  /*07a0*/  SHF.R.S32.HI R8, RZ, 0x3, R7.reuse ;  /* 0x00000003ff087819 */ /* 0x100fe40000011407 */
[----:B------:R-:W-:Y:S02]  /*07b0*/  SHF.R.S32.HI R7, RZ, 0x1f, R7 ;  /* 0x0000001fff077819 */ /* 0x000fe40000011407 */
[----:B-1----:R-:W-:Y:S02]  /*07c0*/  ISETP.NE.OR P1, PT, R10, RZ, !P1 ;  /* 0x000000ff0a00720c */ /* 0x002fe40004f25670 */
[----:B------:R-:W-:-:S04]  /*07d0*/  LEA.HI R7, R7, R8, RZ, 0x2 ;  /* 0x0000000807077211 */ /* 0x000fc800078f10ff */
[----:B------:R-:W-:Y:S01]  /*07e0*/  LOP3.LUT R7, R7, 0xfffffffc, RZ, 0xc0, !PT ;  /* 0xfffffffc07077812 */ /* 0x000fe200078ec0ff */
[----:B------:R-:W-:Y:S01]  /*07f0*/  VOTEU.ALL UP1, P0 ;  /* 0x00000000003f7886 */ /* 0x000fe20000020000 */
[----:B------:R-:W-:Y:S01]  /*0800*/  VOTEU.ALL UP0, P0 ;  /* 0x00000000003f7886 */ /* 0x000fe20000000000 */
[----:B---3--:R-:W-:Y:S02]  /*0810*/  I2FP.F32.U32 R0, R4 ;  /* 0x0000000400007245 */ /* 0x008fe40000201000 */
[----:B------:R-:W-:Y:S01]  /*0820*/  IMAD.IADD R7, R8, 0x1, -R7 ;  /* 0x0000000108077824 */ /* 0x000fe200078e0a07 */
[----:B------:R-:W0:Y:S01]  /*0830*/  @!UP1 S2UR UR8, SR_CgaCtaId ;  /* 0x00000000000899c3 */ /* 0x000e220000008800 */
[----:B------:R-:W-:Y:S01]  /*0840*/  VOTEU.ALL UP2, P1 ;  /* 0x00000000003f7886 */ /* 0x000fe20000840000 */
[----:B------:R-:W-:Y:S01]  /*0850*/  @!UP1 UMOV UR7, 0x400 ;  /* 0x0000040000079882 */ /* 0x000fe20000000000 */
[----:B------:R-:W-:Y:S01]  /*0860*/  IMAD R6, R6, 0x4, R7 ;  /* 0x0000000406067824 */ /* 0x000fe200078e0207 */
[----:B------:R-:W-:Y:S01]  /*0870*/  VOTEU.ALL UP3, P1 ;  /* 0x00000000003f7886 */ /* 0x000fe20000860000 */
[----:B------:R-:W-:Y:S01]  /*0880*/  VOTEU.ALL UP4, P1 ;  /* 0x00000000003f7886 */ /* 0x000fe20000880000 */
[----:B------:R-:W-:Y:S01]  /*0890*/  @!UP2 UMOV UR10, 0x400 ;  /* 0x00000400000aa882 */ /* 0x000fe20000000000 */
[----:B------:R-:W-:Y:S01]  /*08a0*/  IMAD.SHL.U32 R7, R6, 0x4, RZ ;  /* 0x0000000406077824 */ /* 0x000fe200078e00ff */
[----:B------:R-:W1:Y:S01]  /*08b0*/  @!UP2 S2UR UR11, SR_CgaCtaId ;  /* 0x00000000000ba9c3 */ /* 0x000e620000008800 */
[----:B------:R-:W-:Y:S01]  /*08c0*/  VOTEU.ALL UP5, P1 ;  /* 0x00000000003f7886 */ /* 0x000fe200008a0000 */
[----:B-----5:R-:W-:-:S02]  /*08d0*/  R2UR UR17, R9 ;  /* 0x00000000091172ca */ /* 0x020fc400000e0000 */
[----:B------:R-:W-:Y:S01]  /*08e0*/  LOP3.LUT R11, R6, 0xc, R7, 0x78, !PT ;  /* 0x0000000c060b7812 */ /* 0x000fe200078e7807 */
[----:B------:R-:W-:Y:S01]  /*08f0*/  FMUL R7, R0, UR4 ;  /* 0x0000000400077c20 */ /* 0x000fe20008400000 */
[----:B--2---:R-:W-:Y:S01]  /*0900*/  I2FP.F32.U32 R0, UR15 ;  /* 0x0000000f00007c45 */ /* 0x004fe20008201000 */
[----:B------:R-:W-:Y:S01]  /*0910*/  UMOV UR4, 0x20 ;  /* 0x0000002000047882 */ /* 0x000fe20000000000 */
[----:B------:R-:W2:Y:S01]  /*0920*/  LDC R8, c[0x0][0x140] ;  /* 0x00005000ff087b82 */ /* 0x000ea20000000800 */
[----:B------:R3:W-:Y:S02]  /*0930*/  STL [R1+0x7c], R11 ;  /* 0x00007c0b01007387 */ /* 0x0007e40000100800 */
[----:B------:R-:W-:Y:S01]  /*0940*/  FMUL R0, R0, UR5 ;  /* 0x0000000500007c20 */ /* 0x000fe20008400000 */
[----:B------:R-:W5:Y:S01]  /*0950*/  F2I.U32.TRUNC.NTZ R7, R7 ;  /* 0x0000000700077305 */ /* 0x000f62000020f000 */
[----:B------:R-:W-:-:S04]  /*0960*/  @!UP1 UIADD3 UR4, -UR4, 0x100000, URZ ;  /* 0x0010000004049890 */ /* 0x000fc8000fffe13f */
[----:B------:R-:W-:Y:S02]  /*0970*/  @!UP1 USHF.L.U32 UR5, UR4, 0xb, URZ ;  /* 0x0000000b04059899 */ /* 0x000fe4000800063f */
[----:B------:R-:W-:Y:S01]  /*0980*/  @!UP1 USHF.L.U32 UR4, UR4, 0x1, URZ ;  /* 0x0000000104049899 */ /* 0x000fe2000800063f */
[----:B------:R-:W3:Y:S01]  /*0990*/  LDC R6, c[0x0][0x144] ;  /* 0x00005100ff067b82 */ /* 0x000ee20000000800 */
[----:B0-----:R-:W-:Y:S02]  /*09a0*/  @!UP1 ULEA UR7, UR8, UR7, 0x18 ;  /* 0x0000000708079291 */ /* 0x001fe4000f8ec03f */
[----:B------:R-:W-:-:S04]  /*09b0*/  @!UP2 UIADD3 UR8, -UR9, 0x100000, URZ ;  /* 0x001000000908a890 */ /* 0x000fc8000fffe13f */
[----:B------:R-:W-:Y:S02]  /*09c0*/  @!UP2 USHF.L.U32 UR9, UR8, 0xb, URZ ;  /* 0x0000000b0809a899 */ /* 0x000fe4000800063f */
[----:B------:R-:W-:Y:S01]  /*09d0*/  @!UP2 USHF.L.U32 UR8, UR8, 0x1, URZ ;  /* 0x000000010808a899 */ /* 0x000fe2000800063f */
[----:B------:R-:W0:Y:S01]  /*09e0*/  F2I.U32.TRUNC.NTZ R0, R0 ;  /* 0x0000000000007305 */ /* 0x000e22000020f000 */
[----:B------:R-:W-:Y:S01]  /*09f0*/  VOTEU.ALL UP1, P0 ;  /* 0x00000000003f7886 */ /* 0x000fe20000020000 */
[----:B------:R-:W-:Y:S01]  /*0a00*/  LOP3.LUT P0, RZ, R3, 0x7, RZ, 0xc0, !PT ;  /* 0x0000000703ff7812 */ /* 0x000fe2000780c0ff */
[----:B-1----:R-:W-:Y:S01]  /*0a10*/  @!UP2 ULEA UR10, UR11, UR10, 0x18 ;  /* 0x0000000a0b0aa291 */ /* 0x002fe2000f8ec03f */
[----:B------:R-:W-:Y:S01]  /*0a20*/  VOTEU.ALL UP2, P1 ;  /* 0x00000000003f7886 */ /* 0x000fe20000840000 */
[----:B-----5:R-:W-:Y:S01]  /*0a30*/  IMAD.MOV R16, RZ, RZ, -R7 ;  /* 0x000000ffff107224 */ /* 0x020fe200078e0a07 */
[----:B------:R-:W-:Y:S01]  /*0a40*/  ISETP.LT.U32.AND P0, PT, R11, 0x2, !P0 ;  /* 0x000000020b00780c */ /* 0x000fe20004701070 */
[----:B------:R-:W1:Y:S02]  /*0a50*/  FENCE.VIEW.ASYNC.S ;  /* 0x00000000000073c6 */ /* 0x000e640000000000 */
[----:B-1----:R1:W1:Y:S01]  /*0a60*/  @!UP0 SYNCS.EXCH.64 URZ, [UR7+0x190], UR4 ;  /* 0x00019004073f85b2 */ /* 0x0022620008000100 */
[----:B--2---:R-:W-:Y:S01]  /*0a70*/  ISETP.EQ.U32.AND P2, PT, R8, 0x1, PT ;  /* 0x000000010800780c */ /* 0x004fe20003f42070 */
[----:B0-----:R-:W-:-:S02]  /*0a80*/  IMAD.MOV R7, RZ, RZ, -R0 ;  /* 0x000000ffff077224 */ /* 0x001fc400078e0a00 */
[----:B----4-:R-:W-:Y:S02]  /*0a90*/  IMAD R0, R15, R16, R4 ;  /* 0x000000100f007224 */ /* 0x010fe400078e0204 */
[----:B---3--:R-:W-:-:S03]  /*0aa0*/  IMAD R14, R6, R7, UR15 ;  /* 0x0000000f060e7e24 */ /* 0x008fc6000f8e0207 */
[----:B------:R-:W-:Y:S01]  /*0ab0*/  ISETP.NE.AND P1, PT, R0, R11, PT ;  /* 0x0000000b0000720c */ /* 0x000fe20003f25270 */
[----:B------:R0:W2:Y:S01]  /*0ac0*/  @!UP1 SYNCS.EXCH.64 URZ, [UR7+0x198], UR4 ;  /* 0x00019804073f95b2 */ /* 0x0000a20008000100 */
[----:B------:R-:W-:Y:S02]  /*0ad0*/  NOP ;  /* 0x0000000000007918 */ /* 0x000fe40000000000 */
[----:B------:R-:W-:-:S04]  /*0ae0*/  ISETP.EQ.OR P1, PT, R14, RZ, !P1 ;  /* 0x000000ff0e00720c */ /* 0x000fc80004f22670 */
[----:B------:R-:W-:Y:S01]  /*0af0*/  PLOP3.LUT P0, PT, P0, P1, PT, 0x80, 0x0 ;  /* 0x000000000000781c */ /* 0x000fe20000703070 */
[----:B------:R0:W3:Y:S01]  /*0b00*/  @!UP2 SYNCS.EXCH.64 URZ, [UR10+0x170], UR8 ;  /* 0x000170080a3fa5b2 */ /* 0x0000e20008000100 */
[----:B------:R0:W4:Y:S01]  /*0b10*/  @!UP3 SYNCS.EXCH.64 URZ, [UR10+0x178], UR8 ;  /* 0x000178080a3fb5b2 */ /* 0x0001220008000100 */
[----:B------:R0:W0:Y:S01]  /*0b20*/  @!UP4 SYNCS.EXCH.64 URZ, [UR10+0x180], UR8 ;  /* 0x000180080a3fc5b2 */ /* 0x0000220008000100 */
[----:B------:R0:W0:Y:S01]  /*0b30*/  @!UP5 SYNCS.EXCH.64 URZ, [UR10+0x188], UR8 ;  /* 0x000188080a3fd5b2 */ /* 0x0000220008000100 */
[----:B------:R-:W-:Y:S01]  /*0b40*/  NOP ;  /* 0x0000000000007918 */ /* 0x000fe20000000000 */
[----:B-1----:R-:W-:Y:S07]  /*0b50*/  @!P2 BRA `(.L_x_4) ;  /* 0x000000000008a947 */ /* 0x002fee0003800000 */
[----:B0-234-:R-:W-:Y:S01]  /*0b60*/  UCGABAR_ARV ;  /* 0x00000000000079c7 */ /* 0x01dfe20008000000 */
[----:B------:R-:W-:Y:S05]  /*0b70*/  BRA `(.L_x_5) ;  /* 0x0000000000047947 */ /* 0x000fea0003800000 */
.L_x_4:
[----:B0-234-:R-:W-:Y:S01]  /*0b80*/  NOP ;  /* 0x0000000000007918 */ /* 0x01dfe20000000000 */
.L_x_5:
[----:B------:R-:W-:Y:S01]  /*0b90*/  ULDC.64 UR4, c[0x0][0x598] ;  /* 0x0001660000047ab9 */ /* 0x000fe20000000a00 */
[----:B------:R-:W-:Y:S01]  /*0ba0*/  ULDC.64 UR22, c[0x0][0x208] ;  /* 0x0000820000167ab9 */ /* 0x000fe20000000a00 */
[----:B------:R-:W-:-:S04]  /*0bb0*/  ISETP.NE.U32.AND P1, PT, RZ, UR4, PT ;  /* 0x00000004ff007c0c */ /* 0x000fc8000bf25070 */
[----:B------:R-:W-:-:S13]  /*0bc0*/  ISETP.NE.AND.EX P1, PT, RZ, UR5, PT, P1 ;  /* 0x00000005ff007c0c */ /* 0x000fda000bf25310 */
[----:B------:R-:W-:Y:S05]  /*0bd0*/  @!P1 BRA `(.L_x_6) ;  /* 0x0000000000209947 */ /* 0x000fea0003800000 */
[----:B------:R-:W0:Y:S02]  /*0be0*/  LDC.64 R6, c[0x0][0x598] ;  /* 0x00016600ff067b82 */ /* 0x000e240000000a00 */
[----:B0-----:R-:W2:Y:S02]  /*0bf0*/  LDG.E.64 R6, desc[UR22][R6.64] ;  /* 0x0000001606067981 */ /* 0x001ea4000c1e1b00 */
[----:B--2---:R-:W-:-:S04]  /*0c00*/  ISETP.NE.U32.AND P1, PT, R6, RZ, PT ;  /* 0x000000ff0600720c */ /* 0x004fc80003f25070 */
[----:B------:R-:W-:-:S13]  /*0c10*/  ISETP.NE.AND.EX P1, PT, R7, RZ, PT, P1 ;  /* 0x000000ff0700720c */ /* 0x000fda0003f25310 */
[----:B------:R-:W-:Y:S05]  /*0c20*/  @!P1 BRA `(.L_x_6) ;  /* 0x00000000000c9947 */ /* 0x000fea0003800000 */
[----:B------:R-:W2:Y:S02]  /*0c30*/  LD.E R6, desc[UR22][R6.64] ;  /* 0x0000001606067980 */ /* 0x000ea4000c101900 */
[----:B--2---:R-:W-:Y:S01]  /*0c40*/  R2UR UR25, R6 ;  /* 0x00000000061972ca */ /* 0x004fe200000e0000 */
[----:B------:R-:W-:-:S14]  /*0c50*/  BRA `(.L_x_7) ;  /* 0x0000000000247947 */ /* 0x000fdc0003800000 */
.L_x_6:
[----:B------:R-:W-:Y:S02]  /*0c60*/  ULDC.64 UR4, c[0x0][0x588] ;  /* 0x0001620000047ab9 */ /* 0x000fe40000000a00 */
[----:B------:R-:W-:-:S04]  /*0c70*/  ISETP.NE.U32.AND P1, PT, RZ, UR4, PT ;  /* 0x00000004ff007c0c */ /* 0x000fc8000bf25070 */
[----:B------:R-:W-:-:S13]  /*0c80*/  ISETP.NE.AND.EX P1, PT, RZ, UR5, PT, P1 ;  /* 0x00000005ff007c0c */ /* 0x000fda000bf25310 */
[----:B------:R-:W-:Y:S05]  /*0c90*/  @!P1 BRA `(.L_x_8) ;  /* 0x0000000000109947 */ /* 0x000fea0003800000 */
[----:B------:R-:W0:Y:S02]  /*0ca0*/  LDC.64 R6, c[0x0][0x588] ;  /* 0x00016200ff067b82 */ /* 0x000e240000000a00 */
[----:B0-----:R-:W2:Y:S02]  /*0cb0*/  LDG.E R6, desc[UR22][R6.64] ;  /* 0x0000001606067981 */ /* 0x001ea4000c1e1900 */
[----:B--2---:R-:W-:Y:S01]  /*0cc0*/  R2UR UR25, R6 ;  /* 0x00000000061972ca */ /* 0x004fe200000e0000 */
[----:B------:R-:W-:-:S14]  /*0cd0*/  BRA `(.L_x_7) ;  /* 0x0000000000047947 */ /* 0x000fdc0003800000 */
.L_x_8:
[----:B------:R-:W-:-:S05]  /*0ce0*/  ULDC UR25, c[0x0][0x580] ;  /* 0x0001600000197ab9 */ /* 0x000fca0000000800 */
.L_x_7:
[----:B------:R-:W-:Y:S02]  /*0cf0*/  ULDC.64 UR4, c[0x0][0x5a0] ;  /* 0x0001680000047ab9 */ /* 0x000fe40000000a00 */
        /* <DEDUP_REMOVED lines=11> */
.L_x_9:
        /* <DEDUP_REMOVED lines=8> */
.L_x_11:
[----:B------:R-:W-:-:S05]  /*0e30*/  ULDC UR26, c[0x0][0x584] ;  /* 0x00016100001a7ab9 */ /* 0x000fca0000000800 */
.L_x_10:
[----:B------:R-:W0:Y:S01]  /*0e40*/  LDC R0, c[0x0][0x65c] ;  /* 0x00019700ff007b82 */ /* 0x000e220000000800 */
[----:B------:R-:W-:Y:S01]  /*0e50*/  IMAD.U32 R6, RZ, RZ, UR15 ;  /* 0x0000000fff067e24 */ /* 0x000fe2000f8e00ff */
[----:B------:R-:W-:Y:S01]  /*0e60*/  UISETP.NE.AND UP0, UPT, UR14, 0x2, UPT ;  /* 0x000000020e00788c */ /* 0x000fe2000bf05270 */
[----:B------:R-:W-:Y:S01]  /*0e70*/  IMAD.MOV.U32 R7, RZ, RZ, RZ ;  /* 0x000000ffff077224 */ /* 0x000fe200078e00ff */
[----:B------:R-:W-:Y:S01]  /*0e80*/  ULDC UR7, c[0x0][0x28c] ;  /* 0x0000a30000077ab9 */ /* 0x000fe20000000800 */
[----:B------:R-:W-:Y:S01]  /*0e90*/  UMOV UR5, URZ ;  /* 0x0000003f00057c82 */ /* 0x000fe20008000000 */
[----:B------:R-:W-:Y:S02]  /*0ea0*/  UIADD3 UR7, UR7, 0x1f, URZ ;  /* 0x0000001f07077890 */ /* 0x000fe4000fffe03f */
[----:B------:R-:W-:Y:S01]  /*0eb0*/  PLOP3.LUT P1, PT, PT, PT, UP0, 0x80, 0x0 ;  /* 0x000000000000781c */ /* 0x000fe20003f2f008 */
[----:B------:R-:W-:Y:S01]  /*0ec0*/  UMOV UR4, URZ ;  /* 0x0000003f00047c82 */ /* 0x000fe20008000000 */
[----:B------:R-:W-:Y:S01]  /*0ed0*/  USHF.R.S32.HI UR10, URZ, 0x1f, UR7 ;  /* 0x0000001f3f0a7899 */ /* 0x000fe20008011407 */
[----:B------:R-:W-:-:S03]  /*0ee0*/  ULDC.64 UR18, c[0x0][0x650] ;  /* 0x0001940000127ab9 */ /* 0x000fc60000000a00 */
[----:B------:R-:W-:-:S04]  /*0ef0*/  ULEA.HI UR10, UR10, UR7, URZ, 0x5 ;  /* 0x000000070a0a7291 */ /* 0x000fc8000f8f283f */
[----:B------:R-:W-:Y:S01]  /*0f00*/  USHF.R.S32.HI UR14, URZ, 0x5, UR10 ;  /* 0x000000053f0e7899 */ /* 0x000fe2000801140a */
[----:B0-----:R-:W-:-:S13]  /*0f10*/  ISETP.NE.AND P3, PT, R0, 0x1, PT ;  /* 0x000000010000780c */ /* 0x001fda0003f65270 */
[----:B------:R-:W0:Y:S01]  /*0f20*/  @P3 LDC R9, c[0x0][0x10] ;  /* 0x00000400ff093b82 */ /* 0x000e220000000800 */
[----:B------:R-:W-:-:S07]  /*0f30*/  @P3 IMAD.MOV.U32 R5, RZ, RZ, RZ ;  /* 0x000000ffff053224 */ /* 0x000fce00078e00ff */
[----:B------:R-:W1:Y:S01]  /*0f40*/  @!P3 LDC R11, c[0x0][0xc] ;  /* 0x00000300ff0bbb82 */ /* 0x000e620000000800 */
[----:B------:R-:W-:Y:S01]  /*0f50*/  ULDC UR8, c[0x0][0xc] ;  /* 0x0000030000087ab9 */ /* 0x000fe20000000800 */
[----:B------:R-:W-:Y:S01]  /*0f60*/  ULDC UR9, c[0x0][0x10] ;  /* 0x0000040000097ab9 */ /* 0x000fe20000000800 */
[----:B------:R-:W-:Y:S01]  /*0f70*/  ULDC UR7, c[0x0][0x14] ;  /* 0x0000050000077ab9 */ /* 0x000fe20000000800 */
[----:B------:R-:W-:-:S04]  /*0f80*/  UIMAD.WIDE.U32 UR8, UR8, UR9, URZ ;  /* 0x00000009080872a5 */ /* 0x000fc8000f8e003f */
[----:B------:R-:W-:Y:S01]  /*0f90*/  UIMAD.WIDE.U32 UR20, UR8, UR7, URZ ;  /* 0x00000007081472a5 */ /* 0x000fe2000f8e003f */
[----:B0-----:R-:W-:Y:S01]  /*0fa0*/  @P3 IMAD.WIDE.U32 R8, R9, UR15, R4 ;  /* 0x0000000f09083c25 */ /* 0x001fe2000f8e0004 */
[----:B------:R-:W-:-:S03]  /*0fb0*/  UIMAD UR15, UR9, UR7, URZ ;  /* 0x00000007090f72a4 */ /* 0x000fc6000f8e023f */
[----:B------:R-:W-:Y:S01]  /*0fc0*/  @P3 IMAD.MOV.U32 R13, RZ, RZ, R8 ;  /* 0x000000ffff0d3224 */ /* 0x000fe200078e0008 */
[----:B------:R-:W-:Y:S01]  /*0fd0*/  UIADD3 UR15, UR21, UR15, URZ ;  /* 0x0000000f150f7290 */ /* 0x000fe2000fffe03f */
[----:B-1----:R-:W-:-:S04]  /*0fe0*/  @!P3 IMAD.WIDE.U32 R6, R4, R11, R6 ;  /* 0x0000000b0406b225 */ /* 0x002fc800078e0006 */
[----:B------:R-:W-:Y:S02]  /*0ff0*/  @P3 IMAD.MOV.U32 R11, RZ, RZ, RZ ;  /* 0x000000ffff0b3224 */ /* 0x000fe400078e00ff */
[----:B------:R-:W-:Y:S02]  /*1000*/  @!P3 IMAD.MOV.U32 R13, RZ, RZ, R6 ;  /* 0x000000ffff0db224 */ /* 0x000fe400078e0006 */
[----:B------:R-:W-:Y:S02]  /*1010*/  @P3 IMAD.IADD R10, R9, 0x1, R11 ;  /* 0x00000001090a3824 */ /* 0x000fe400078e020b */
[----:B------:R-:W-:Y:S01]  /*1020*/  @!P3 IMAD.MOV.U32 R10, RZ, RZ, R7 ;  /* 0x000000ffff0ab224 */ /* 0x000fe200078e0007 */
[----:B------:R0:W-:Y:S01]  /*1030*/  STL [R1+0x84], R13 ;  /* 0x0000840d01007387 */ /* 0x0001e20000100800 */
[----:B------:R-:W-:Y:S02]  /*1040*/  IMAD.MOV.U32 R17, RZ, RZ, R13 ;  /* 0x000000ffff117224 */ /* 0x000fe400078e000d */
[----:B------:R-:W-:Y:S01]  /*1050*/  IMAD.MOV.U32 R22, RZ, RZ, R10 ;  /* 0x000000ffff167224 */ /* 0x000fe200078e000a */
[----:B------:R0:W-:Y:S01]  /*1060*/  STL [R1+0x80], R10 ;  /* 0x0000800a01007387 */ /* 0x0001e20000100800 */
[----:B------:R-:W-:Y:S05]  /*1070*/  @P1 BRA `(.L_x_12) ;  /* 0x0000000000281947 */ /* 0x000fea0003800000 */
[----:B------:R-:W-:Y:S01]  /*1080*/  IADD3 R17, P1, R17, UR20, RZ ;  /* 0x0000001411117c10 */ /* 0x000fe2000ff3e0ff */
[----:B------:R-:W-:Y:S02]  /*1090*/  UISETP.GE.U32.AND UP0, UPT, UR14, 0x16, UPT ;  /* 0x000000160e00788c */ /* 0x000fe4000bf06070 */
[----:B------:R-:W-:Y:S01]  /*10a0*/  UIMAD.WIDE.U32 UR4, UR14, -0x45d1745d, URZ ;  /* 0xba2e8ba30e0478a5 */ /* 0x000fe2000f8e003f */
[----:B------:R-:W-:Y:S01]  /*10b0*/  IADD3.X R22, R22, UR15, RZ, P1, !PT ;  /* 0x0000000f16167c10 */ /* 0x000fe20008ffe4ff */
[----:B------:R1:W-:Y:S02]  /*10c0*/  STL [R1+0x84], R17 ;  /* 0x0000841101007387 */ /* 0x0003e40000100800 */
[----:B------:R-:W-:Y:S02]  /*10d0*/  USHF.R.U32.HI UR5, URZ, 0x4, UR5 ;  /* 0x000000043f057899 */ /* 0x000fe40008011605 */
[----:B------:R1:W-:Y:S01]  /*10e0*/  STL [R1+0x80], R22 ;  /* 0x0000801601007387 */ /* 0x0003e20000100800 */
[----:B------:R-:W-:-:S02]  /*10f0*/  UMOV UR4, URZ ;  /* 0x0000003f00047c82 */ /* 0x000fc40008000000 */
[----:B------:R-:W-:Y:S02]  /*1100*/  @UP0 ULOP3.LUT UR4, UR5, 0x1, URZ, 0xc0, !UPT ;  /* 0x0000000105040892 */ /* 0x000fe4000f8ec03f */
[----:B------:R-:W-:-:S12]  /*1110*/  UIMAD UR5, UR5, -0x16, UR14 ;  /* 0xffffffea050578a4 */ /* 0x000fd8000f8e020e */
.L_x_12:
[----:B------:R-:W-:Y:S01]  /*1120*/  IMAD.MOV.U32 R8, RZ, RZ, -0x1 ;  /* 0xffffffffff087424 */ /* 0x000fe200078e00ff */
[----:B------:R-:W-:Y:S01]  /*1130*/  ISETP.GE.U32.AND P1, PT, R17, UR18, PT ;  /* 0x0000001211007c0c */ /* 0x000fe2000bf26070 */
[----:B------:R-:W-:Y:S01]  /*1140*/  IMAD.MOV.U32 R6, RZ, RZ, -0x1 ;  /* 0xffffffffff067424 */ /* 0x000fe200078e00ff */
[----:B------:R-:W-:Y:S01]  /*1150*/  PRMT R0, RZ, 0x7610, R0 ;  /* 0x00007610ff007816 */ /* 0x000fe20000000000 */
[----:B------:R-:W-:Y:S01]  /*1160*/  IMAD.MOV.U32 R7, RZ, RZ, -0x1 ;  /* 0xffffffffff077424 */ /* 0x000fe200078e00ff */
[----:B------:R2:W-:Y:S01]  /*1170*/  STL [R1+0x88], R8 ;  /* 0x0000880801007387 */ /* 0x0005e20000100800 */
[----:B------:R-:W-:-:S03]  /*1180*/  ISETP.GE.U32.AND.EX P1, PT, R22, UR19, PT, P1 ;  /* 0x0000001316007c0c */ /* 0x000fc6000bf26110 */
[----:B------:R2:W-:Y:S04]  /*1190*/  STL [R1+0x78], R6 ;  /* 0x0000780601007387 */ /* 0x0005e80000100800 */
[----:B------:R2:W-:Y:S06]  /*11a0*/  STL [R1+0x8c], R7 ;  /* 0x00008c0701007387 */ /* 0x0005ec0000100800 */
[----:B------:R-:W-:Y:S05]  /*11b0*/  @P1 BRA `(.L_x_13) ;  /* 0x0000000400381947 */ /* 0x000fea0003800000 */
[----:B------:R-:W3:Y:S01]  /*11c0*/  LDC.64 R18, c[0x0][0x628] ;  /* 0x00018a00ff127b82 */ /* 0x000ee20000000a00 */
[----:B--2---:R-:W-:Y:S02]  /*11d0*/  IMAD.MOV.U32 R6, RZ, RZ, R17 ;  /* 0x000000ffff067224 */ /* 0x004fe400078e0011 */
[----:B------:R-:W-:-:S05]  /*11e0*/  IMAD.MOV.U32 R7, RZ, RZ, R22 ;  /* 0x000000ffff077224 */ /* 0x000fca00078e0016 */
[----:B------:R-:W2:Y:S08]  /*11f0*/  LDC R0, c[0x0][0x630] ;  /* 0x00018c00ff007b82 */ /* 0x000eb00000000800 */
[----:B------:R-:W4:Y:S01]  /*1200*/  LDC.64 R20, c[0x0][0x620] ;  /* 0x00018800ff147b82 */ /* 0x000f220000000a00 */
[----:B---3--:R-:W-:-:S04]  /*1210*/  ISETP.NE.U32.AND P1, PT, R18, RZ, PT ;  /* 0x000000ff1200720c */ /* 0x008fc80003f25070 */
[----:B------:R-:W-:-:S13]  /*1220*/  ISETP.NE.AND.EX P1, PT, R19, RZ, PT, P1 ;  /* 0x000000ff1300720c */ /* 0x000fda0003f25310 */
[----:B--2-4-:R-:W-:Y:S05]  /*1230*/  @!P1 BRA `(.L_x_14) ;  /* 0x0000000000289947 */ /* 0x014fea0003800000 */
[----:B------:R-:W2:Y:S02]  /*1240*/  LDC R11, c[0x0][0x634] ;  /* 0x00018d00ff0b7b82 */ /* 0x000ea40000000800 */
[----:B--2---:R-:W-:-:S05]  /*1250*/  IADD3 R11, P1, R17, R11, RZ ;  /* 0x0000000b110b7210 */ /* 0x004fca0007f3e0ff */
[----:B0-----:R-:W-:-:S04]  /*1260*/  IMAD.X R13, RZ, RZ, R22, P1 ;  /* 0x000000ffff0d7224 */ /* 0x001fc800008e0616 */
[----:B------:R-:W-:-:S04]  /*1270*/  IMAD.WIDE.U32 R6, R13, R18, RZ ;  /* 0x000000120d067225 */ /* 0x000fc800078e00ff */
[----:B------:R-:W-:-:S04]  /*1280*/  IMAD.WIDE.U32 R8, P1, R11, R19, R6 ;  /* 0x000000130b087225 */ /* 0x000fc80007820006 */
[----:B------:R-:W-:-:S04]  /*1290*/  IMAD.WIDE.U32 R6, R11, R18, RZ ;  /* 0x000000120b067225 */ /* 0x000fc800078e00ff */
[----:B------:R-:W-:Y:S01]  /*12a0*/  IMAD.X R11, RZ, RZ, RZ, P1 ;  /* 0x000000ffff0b7224 */ /* 0x000fe200008e06ff */
[----:B------:R-:W-:Y:S01]  /*12b0*/  IADD3 RZ, P1, R7, R8, RZ ;  /* 0x0000000807ff7210 */ /* 0x000fe20007f3e0ff */
[----:B------:R-:W-:-:S04]  /*12c0*/  IMAD.MOV.U32 R10, RZ, RZ, R9 ;  /* 0x000000ffff0a7224 */ /* 0x000fc800078e0009 */
[----:B------:R-:W-:-:S08]  /*12d0*/  IMAD.WIDE.U32.X R6, R13, R19, R10, P1 ;  /* 0x000000130d067225 */ /* 0x000fd000008e040a */
.L_x_14:
[-CC-:B------:R-:W-:Y:S01]  /*12e0*/  SHF.R.U64 R27, R6, R0.reuse, R7.reuse ;  /* 0x00000000061b7219 */ /* 0x180fe20000001207 */
[----:B------:R-:W2:Y:S01]  /*12f0*/  LDC.64 R24, c[0x0][0x640] ;  /* 0x00019000ff187b82 */ /* 0x000ea20000000a00 */
[----:B------:R-:W-:Y:S01]  /*1300*/  SHF.R.U32.HI R0, RZ, R0, R7 ;  /* 0x00000000ff007219 */ /* 0x000fe20000011607 */
[----:B------:R-:W-:Y:S01]  /*1310*/  IMAD.MOV.U32 R6, RZ, RZ, R17 ;  /* 0x000000ffff067224 */ /* 0x000fe200078e0011 */
[----:B------:R-:W-:-:S05]  /*1320*/  IADD3 R9, P1, RZ, -R27, RZ ;  /* 0x8000001bff097210 */ /* 0x000fca0007f3e0ff */
[----:B------:R-:W3:Y:S01]  /*1330*/  LDC R8, c[0x0][0x618] ;  /* 0x00018600ff087b82 */ /* 0x000ee20000000800 */
[----:B------:R-:W-:-:S04]  /*1340*/  IMAD.X R7, RZ, RZ, ~R0, P1 ;  /* 0x000000ffff077224 */ /* 0x000fc800008e0e00 */
[-C--:B------:R-:W-:Y:S02]  /*1350*/  IMAD R0, R7, R20.reuse, RZ ;  /* 0x0000001407007224 */ /* 0x080fe400078e02ff */
[----:B------:R-:W-:Y:S01]  /*1360*/  IMAD.MOV.U32 R7, RZ, RZ, R22 ;  /* 0x000000ffff077224 */ /* 0x000fe200078e0016 */
[----:B------:R-:W4:Y:S01]  /*1370*/  LDC R11, c[0x0][0x608] ;  /* 0x00018200ff0b7b82 */ /* 0x000f220000000800 */
[----:B-1----:R-:W-:Y:S02]  /*1380*/  IMAD.MOV.U32 R22, RZ, RZ, 0x1 ;  /* 0x00000001ff167424 */ /* 0x002fe400078e00ff */
[----:B------:R-:W-:-:S04]  /*1390*/  IMAD.WIDE.U32 R6, R9, R20, R6 ;  /* 0x0000001409067225 */ /* 0x000fc800078e0006 */
[----:B------:R-:W-:Y:S01]  /*13a0*/  IMAD R9, R9, R21, R0 ;  /* 0x0000001509097224 */ /* 0x000fe200078e0200 */
[----:B------:R-:W1:Y:S01]  /*13b0*/  LDC R23, c[0x0][0x658] ;  /* 0x00019600ff177b82 */ /* 0x000e620000000800 */
[----:B--2---:R-:W-:Y:S01]  /*13c0*/  ISETP.NE.U32.AND P1, PT, R24, RZ, PT ;  /* 0x000000ff1800720c */ /* 0x004fe20003f25070 */
[----:B------:R-:W-:Y:S02]  /*13d0*/  IMAD.MOV.U32 R0, RZ, RZ, -0x1 ;  /* 0xffffffffff007424 */ /* 0x000fe400078e00ff */
[----:B------:R-:W-:Y:S01]  /*13e0*/  IMAD.IADD R7, R7, 0x1, R9 ;  /* 0x0000000107077824 */ /* 0x000fe200078e0209 */
[----:B------:R-:W-:-:S03]  /*13f0*/  ISETP.NE.AND.EX P1, PT, R25, RZ, PT, P1 ;  /* 0x000000ff1900720c */ /* 0x000fc60003f25310 */
[----:B------:R-:W2:Y:S01]  /*1400*/  LDC R21, c[0x0][0x600] ;  /* 0x00018000ff157b82 */ /* 0x000ea20000000800 */
[-CC-:B---3--:R-:W-:Y:S02]  /*1410*/  SHF.R.U64 R19, R6, R8.reuse, R7.reuse ;  /* 0x0000000806137219 */ /* 0x188fe40000001207 */
[----:B------:R-:W-:-:S05]  /*1420*/  SHF.R.U32.HI R6, RZ, R8, R7 ;  /* 0x00000008ff067219 */ /* 0x000fca0000011607 */
[----:B------:R-:W3:Y:S01]  /*1430*/  LDC R18, c[0x0][0x648] ;  /* 0x00019200ff127b82 */ /* 0x000ee20000000800 */
[-CC-:B----4-:R-:W-:Y:S02]  /*1440*/  SHF.R.U64 R28, R19, R11.reuse, R6.reuse ;  /* 0x0000000b131c7219 */ /* 0x190fe40000001206 */
[----:B------:R-:W-:-:S05]  /*1450*/  SHF.R.U32.HI R6, RZ, R11, R6 ;  /* 0x0000000bff067219 */ /* 0x000fca0000011606 */
[----:B------:R-:W4:Y:S01]  /*1460*/  LDC R20, c[0x0][0x638] ;  /* 0x00018e00ff147b82 */ /* 0x000f220000000800 */
[-CC-:B-1----:R-:W-:Y:S02]  /*1470*/  SHF.R.U64 R30, R28, R23.reuse, R6.reuse ;  /* 0x000000171c1e7219 */ /* 0x182fe40000001206 */
[-C--:B------:R-:W-:Y:S02]  /*1480*/  SHF.L.U32 R0, R0, R23.reuse, RZ ;  /* 0x0000001700007219 */ /* 0x080fe400000006ff */
[----:B------:R-:W-:Y:S01]  /*1490*/  SHF.R.U32.HI R7, RZ, R23, R6 ;  /* 0x00000017ff077219 */ /* 0x000fe20000011606 */
[----:B------:R-:W-:Y:S01]  /*14a0*/  IMAD.MOV.U32 R6, RZ, RZ, R30 ;  /* 0x000000ffff067224 */ /* 0x000fe200078e001e */
[----:B0-----:R-:W-:Y:S01]  /*14b0*/  LOP3.LUT R13, RZ, R0, RZ, 0x33, !PT ;  /* 0x00000000ff0d7212 */ /* 0x001fe200078e33ff */
[----:B------:R-:W0:Y:S01]  /*14c0*/  LDC R26, c[0x0][0x610] ;  /* 0x00018400ff1a7b82 */ /* 0x000e220000000800 */
[----:B------:R-:W-:Y:S05]  /*14d0*/  @!P1 BRA `(.L_x_15) ;  /* 0x0000000000289947 */ /* 0x000fea0003800000 */
[----:B------:R-:W1:Y:S02]  /*14e0*/  LDC R11, c[0x0][0x64c] ;  /* 0x00019300ff0b7b82 */ /* 0x000e640000000800 */
[----:B-1----:R-:W-:-:S05]  /*14f0*/  IADD3 R11, P1, R30, R11, RZ ;  /* 0x0000000b1e0b7210 */ /* 0x002fca0007f3e0ff */
[----:B------:R-:W-:-:S04]  /*1500*/  IMAD.X R17, RZ, RZ, R7, P1 ;  /* 0x000000ffff117224 */ /* 0x000fc800008e0607 */
[----:B------:R-:W-:-:S04]  /*1510*/  IMAD.WIDE.U32 R6, R17, R24, RZ ;  /* 0x0000001811067225 */ /* 0x000fc800078e00ff */
[----:B------:R-:W-:-:S04]  /*1520*/  IMAD.WIDE.U32 R8, P1, R11, R25, R6 ;  /* 0x000000190b087225 */ /* 0x000fc80007820006 */
[----:B------:R-:W-:-:S04]  /*1530*/  IMAD.WIDE.U32 R6, R11, R24, RZ ;  /* 0x000000180b067225 */ /* 0x000fc800078e00ff */
[----:B------:R-:W-:Y:S01]  /*1540*/  IMAD.X R11, RZ, RZ, RZ, P1 ;  /* 0x000000ffff0b7224 */ /* 0x000fe200008e06ff */
[----:B------:R-:W-:Y:S01]  /*1550*/  IADD3 RZ, P1, R7, R8, RZ ;  /* 0x0000000807ff7210 */ /* 0x000fe20007f3e0ff */
[----:B------:R-:W-:-:S04]  /*1560*/  IMAD.MOV.U32 R10, RZ, RZ, R9 ;  /* 0x000000ffff0a7224 */ /* 0x000fc800078e0009 */
[----:B------:R-:W-:-:S08]  /*1570*/  IMAD.WIDE.U32.X R6, R17, R25, R10, P1 ;  /* 0x0000001911067225 */ /* 0x000fd000008e040a */
.L_x_15:
[----:B---3--:R-:W-:Y:S01]  /*1580*/  SHF.R.U64 R5, R6, R18, R7 ;  /* 0x0000001206057219 */ /* 0x008fe20000001207 */
[----:B--2---:R-:W-:Y:S01]  /*1590*/  VIADD R6, R21, 0xffffffff ;  /* 0xffffffff15067836 */ /* 0x004fe20000000000 */
[----:B------:R-:W-:Y:S01]  /*15a0*/  SHF.L.U32 R0, R22, R23, RZ ;  /* 0x0000001716007219 */ /* 0x000fe200000006ff */
[----:B------:R-:W-:Y:S01]  /*15b0*/  @P3 IMAD R14, R15, R16, R4 ;  /* 0x000000100f0e3224 */ /* 0x000fe200078e0204 */
[----:B------:R-:W-:Y:S01]  /*15c0*/  LOP3.LUT R13, R28, R13, RZ, 0xc0, !PT ;  /* 0x0000000d1c0d7212 */ /* 0x000fe200078ec0ff */
[----:B------:R-:W-:-:S04]  /*15d0*/  IMAD.MOV R7, RZ, RZ, -R5 ;  /* 0x000000ffff077224 */ /* 0x000fc800078e0a05 */
[----:B------:R-:W-:Y:S01]  /*15e0*/  IMAD R13, R0, R5, R13 ;  /* 0x00000005000d7224 */ /* 0x000fe200078e020d */
[----:B------:R-:W-:Y:S01]  /*15f0*/  LOP3.LUT R5, R19, R6, RZ, 0xc0, !PT ;  /* 0x0000000613057212 */ /* 0x000fe200078ec0ff */
[----:B----4-:R-:W-:Y:S02]  /*1600*/  IMAD R0, R7, R20, R30 ;  /* 0x0000001407007224 */ /* 0x010fe400078e021e */
[----:B------:R-:W-:Y:S02]  /*1610*/  IMAD.MOV.U32 R6, RZ, RZ, 0x1 ;  /* 0x00000001ff067424 */ /* 0x000fe400078e00ff */
[----:B0-----:R-:W-:Y:S02]  /*1620*/  IMAD R4, R13, R26, R14 ;  /* 0x0000001a0d047224 */ /* 0x001fe400078e020e */
[----:B------:R-:W-:Y:S01]  /*1630*/  IMAD R5, R0, R21, R5 ;  /* 0x0000001500057224 */ /* 0x000fe200078e0205 */
[----:B------:R-:W-:-:S04]  /*1640*/  PRMT R0, R6, 0x7610, R0 ;  /* 0x0000761006007816 */ /* 0x000fc80000000000 */
[----:B------:R-:W-:Y:S02]  /*1650*/  SEL R6, R5, R4, !P3 ;  /* 0x0000000405067207 */ /* 0x000fe40005800000 */
[----:B------:R-:W-:-:S03]  /*1660*/  SEL R4, R4, R5, !P3 ;  /* 0x0000000504047207 */ /* 0x000fc60005800000 */
[----:B------:R3:W-:Y:S04]  /*1670*/  STL [R1+0x8c], R6 ;  /* 0x00008c0601007387 */ /* 0x0007e80000100800 */
[----:B------:R3:W-:Y:S04]  /*1680*/  STL [R1+0x78], R27 ;  /* 0x0000781b01007387 */ /* 0x0007e80000100800 */
[----:B------:R3:W-:Y:S02]  /*1690*/  STL [R1+0x88], R4 ;  /* 0x0000880401007387 */ /* 0x0007e40000100800 */
.L_x_13:
[----:B------:R-:W-:Y:S05]  /*16a0*/  @!P2 BRA `(.L_x_16) ;  /* 0x00000000000ca947 */ /* 0x000fea0003800000 */
[----:B------:R-:W-:Y:S01]  /*16b0*/  UCGABAR_WAIT ;  /* 0x0000000000007dc7 */ /* 0x000fe20008000000 */
[----:B------:R-:W-:Y:S01]  /*16c0*/  CCTL.IVALL ;  /* 0x00000000ff00798f */ /* 0x000fe20002000000 */
[----:B------:R-:W-:Y:S05]  /*16d0*/  BRA `(.L_x_17) ;  /* 0x0000000000047947 */ /* 0x000fea0003800000 */
.L_x_16:
[----:B------:R-:W-:Y:S06]  /*16e0*/  BAR.SYNC.DEFER_BLOCKING 0x0 ;  /* 0x0000000000007b1d */ /* 0x000fec0000010000 */
.L_x_17:
[----:B------:R-:W-:Y:S05]  /*16f0*/  @!P4 BRA `(.L_x_18) ;  /* 0x000000d800b8c947 */ /* 0x000fea0003800000 */
[----:B------:R-:W-:-:S06]  /*1700*/  UISETP.GT.U32.AND UP0, UPT, UR12, 0x1, UPT ;  /* 0x000000010c00788c */ /* 0x000fcc000bf04070 */
[----:B------:R-:W-:-:S13]  /*1710*/  PLOP3.LUT P1, PT, PT, PT, UP0, 0x80, 0x0 ;  /* 0x000000000000781c */ /* 0x000fda0003f2f008 */
[----:B------:R-:W-:Y:S05]  /*1720*/  @P1 EXIT ;  /* 0x000000000000194d */ /* 0x000fea0003800000 */
.L_x_19:
[----:B------:R-:W-:-:S08]  /*1730*/  NOP ;  /* 0x0000000000007918 */ /* 0x000fd00000000000 */
[----:B------:R-:W4:Y:S02]  /*1740*/  USETMAXREG.TRY_ALLOC.CTAPOOL UP0, 0xe8 ;  /* 0x000000e8000079c8 */ /* 0x000f240008000600 */
[----:B----4-:R-:W-:-:S13]  /*1750*/  PLOP3.LUT P1, PT, PT, PT, UP0, 0x80, 0x0 ;  /* 0x000000000000781c */ /* 0x010fda0003f2f008 */
[----:B------:R-:W-:Y:S05]  /*1760*/  @!P1 BRA `(.L_x_19) ;  /* 0xfffffffc00f09947 */ /* 0x000fea000383ffff */
[----:B------:R-:W-:-:S13]  /*1770*/  LOP3.LUT P1, RZ, R0, 0xff, RZ, 0xc0, !PT ;  /* 0x000000ff00ff7812 */ /* 0x000fda000782c0ff */
[----:B------:R-:W-:Y:S05]  /*1780*/  @!P1 EXIT ;  /* 0x000000000000994d */ /* 0x000fea0003800000 */
[----:B------:R-:W4:Y:S01]  /*1790*/  S2UR UR6, SR_CgaCtaId ;  /* 0x00000000000679c3 */ /* 0x000f220000008800 */
[CC--:B------:R-:W-:Y:S01]  /*17a0*/  LEA.HI R0, R12.reuse, R3.reuse, RZ, 0x2 ;  /* 0x000000030c007211 */ /* 0x0c0fe200078f10ff */
[----:B------:R-:W-:Y:S01]  /*17b0*/  UIADD3 UR7, UR17, -0x1, URZ ;  /* 0xffffffff11077890 */ /* 0x000fe2000fffe03f */
[----:B------:R-:W-:Y:S01]  /*17c0*/  LEA.HI R3, R12, R3, RZ, 0x5 ;  /* 0x000000030c037211 */ /* 0x000fe200078f28ff */
[----:B------:R-:W-:Y:S01]  /*17d0*/  UMOV UR12, 0x400 ;  /* 0x00000400000c7882 */ /* 0x000fe20000000000 */
[--C-:B------:R-:W-:Y:S01]  /*17e0*/  SHF.R.S32.HI R2, RZ, 0x2, R0.reuse ;  /* 0x00000002ff027819 */ /* 0x100fe20000011400 */
[----:B------:R-:W-:Y:S01]  /*17f0*/  UISETP.LT.AND UP0, UPT, UR14, 0x1, UPT ;  /* 0x000000010e00788c */ /* 0x000fe2000bf01270 */
[----:B------:R-:W-:Y:S01]  /*1800*/  SHF.R.S32.HI R5, RZ, 0x1f, R0 ;  /* 0x0000001fff057819 */ /* 0x000fe20000011400 */
[----:B------:R-:W-:Y:S02]  /*1810*/  ULOP3.LUT UR27, UR13, 0x1, URZ, 0xfc, !UPT ;  /* 0x000000010d1b7892 */ /* 0x000fe4000f8efc3f */
[----:B------:R-:W-:Y:S01]  /*1820*/  USEL UR16, UR14, 0x1, UP0 ;  /* 0x000000010e107887 */ /* 0x000fe20008000000 */
[----:B------:R-:W-:Y:S01]  /*1830*/  LEA.HI R5, R5, R2, RZ, 0x3 ;  /* 0x0000000205057211 */ /* 0x000fe200078f18ff */
[----:B------:R-:W-:-:S02]  /*1840*/  UISETP.NE.AND UP0, UPT, UR7, URZ, UPT ;  /* 0x0000003f0700728c */ /* 0x000fc4000bf05270 */
[----:B------:R-:W-:Y:S01]  /*1850*/  USHF.L.U32 UR28, UR14, 0x1, URZ ;  /* 0x000000010e1c7899 */ /* 0x000fe2000800063f */
[----:B------:R-:W-:Y:S01]  /*1860*/  LOP3.LUT R5, R5, 0xfffffff8, RZ, 0xc0, !PT ;  /* 0xfffffff805057812 */ /* 0x000fe200078ec0ff */
[----:B------:R-:W-:Y:S02]  /*1870*/  UIADD3 UR16, -UR16, UR14, URZ ;  /* 0x0000000e10107290 */ /* 0x000fe4000fffe13f */
[----:B------:R-:W-:Y:S02]  /*1880*/  USEL UR30, URZ, 0x1, UP0 ;  /* 0x000000013f1e7887 */ /* 0x000fe40008000000 */
[----:B------:R-:W-:Y:S01]  /*1890*/  IMAD.IADD R2, R2, 0x1, -R5 ;  /* 0x0000000102027824 */ /* 0x000fe200078e0a05 */
[----:B------:R-:W-:Y:S01]  /*18a0*/  SHF.R.S32.HI R5, RZ, 0x5, R3 ;  /* 0x00000005ff057819 */ /* 0x000fe20000011403 */
[----:B----4-:R-:W-:-:S03]  /*18b0*/  ULEA UR12, UR6, UR12, 0x18 ;  /* 0x0000000c060c7291 */ /* 0x010fc6000f8ec03f */
[--C-:B------:R-:W-:Y:S01]  /*18c0*/  SHF.R.S32.HI R3, RZ, 0x1f, R2.reuse ;  /* 0x0000001fff037819 */ /* 0x100fe20000011402 */
[----:B------:R-:W-:Y:S01]  /*18d0*/  USHF.L.U32 UR6, UR7, 0x3, URZ ;  /* 0x0000000307067899 */ /* 0x000fe2000800063f */
[C-C-:B------:R-:W-:Y:S01]  /*18e0*/  IMAD R0, R5.reuse, -0x10, -R2.reuse ;  /* 0xfffffff005007824 */ /* 0x140fe200078e0a02 */
[----:B------:R-:W-:Y:S02]  /*18f0*/  UIADD3 UR29, UR12, 0x170, URZ ;  /* 0x000001700c1d7890 */ /* 0x000fe4000fffe03f */
[----:B------:R-:W-:Y:S01]  /*1900*/  ULOP3.LUT UR6, UR6, 0x8, URZ, 0xc0, !UPT ;  /* 0x0000000806067892 */ /* 0x000fe2000f8ec03f */
[----:B------:R-:W-:Y:S01]  /*1910*/  IMAD.WIDE R2, R5, 0x10, R2 ;  /* 0x0000001005027825 */ /* 0x000fe200078e0202 */
[----:B------:R-:W-:Y:S02]  /*1920*/  ULEA UR17, UR17, UR29, 0x3 ;  /* 0x0000001d11117291 */ /* 0x000fe4000f8e183f */
[----:B------:R-:W-:Y:S02]  /*1930*/  ULOP3.LUT UR31, UR6, 0x8, URZ, 0x3c, !UPT ;  /* 0x00000008061f7892 */ /* 0x000fe4000f8e3c3f */
[----:B------:R-:W-:-:S03]  /*1940*/  ULOP3.LUT UR18, UR6, 0x18, URZ, 0x3c, !UPT ;  /* 0x0000001806127892 */ /* 0x000fc6000f8e3c3f */
[----:B------:R-:W-:Y:S02]  /*1950*/  ULDC UR6, c[0x0][0x284] ;  /* 0x0000a10000067ab9 */ /* 0x000fe40000000800 */
[----:B------:R-:W-:-:S05]  /*1960*/  VIADD R0, R0, UR6 ;  /* 0x0000000600007c36 */ /* 0x000fca0008000000 */
[----:B------:R4:W-:Y:S04]  /*1970*/  STL [R1+0x98], R0 ;  /* 0x0000980001007387 */ /* 0x0009e80000100800 */
[----:B------:R4:W-:Y:S02]  /*1980*/  STL.64 [R1+0x90], R2 ;  /* 0x0000900201007387 */ /* 0x0009e40000100a00 */
.L_x_302:
[----:B----4-:R-:W-:Y:S01]  /*1990*/  IMAD.U32 R0, RZ, RZ, UR30 ;  /* 0x0000001eff007e24 */ /* 0x010fe2000f8e00ff */
[----:B0-2---:R-:W4:Y:S01]  /*19a0*/  LDC R2, c[0x0][0x28c] ;  /* 0x0000a300ff027b82 */ /* 0x005f220000000800 */
[----:B------:R-:W-:Y:S01]  /*19b0*/  UMOV UR6, URZ ;  /* 0x0000003f00067c82 */ /* 0x000fe20008000000 */
[----:B------:R-:W-:Y:S02]  /*19c0*/  UMOV UR19, UR5 ;  /* 0x0000000500137c82 */ /* 0x000fe40008000000 */
[----:B------:R-:W-:-:S04]  /*19d0*/  SHF.L.U32 R0, R0, 0x1f, RZ ;  /* 0x0000001f00007819 */ /* 0x000fc800000006ff */
[----:B------:R-:W5:Y:S01]  /*19e0*/  SYNCS.PHASECHK.TRANS64.TRYWAIT P1, [UR17+-0x8], R0 ;  /* 0xfffff800ff0075a7 */ /* 0x000f620008020151 */
[----:B----4-:R-:W-:Y:S01]  /*19f0*/  ISETP.GE.AND P2, PT, R2, 0x1, PT ;  /* 0x000000010200780c */ /* 0x010fe20003f46270 */
[----:B-----5:R-:W-:-:S12]  /*1a00*/  @!P1 BRA `(.L_x_20) ;  /* 0x000000f000bc9947 */ /* 0x020fd80003800000 */
.L_x_342:
[----:B------:R0:W-:Y:S01]  /*1a10*/  STL [R1+0x74], RZ ;  /* 0x000074ff01007387 */ /* 0x0001e20000100800 */
[----:B------:R-:W-:Y:S01]  /*1a20*/  UMOV UR7, URZ ;  /* 0x0000003f00077c82 */ /* 0x000fe20008000000 */
[----:B------:R-:W-:Y:S01]  /*1a30*/  UMOV UR8, URZ ;  /* 0x0000003f00087c82 */ /* 0x000fe20008000000 */
[----:B----4-:R-:W-:Y:S01]  /*1a40*/  IMAD.MOV.U32 R0, RZ, RZ, RZ ;  /* 0x000000ffff007224 */ /* 0x010fe200078e00ff */
[----:B------:R4:W-:Y:S01]  /*1a50*/  STL [R1+0x70], RZ ;  /* 0x000070ff01007387 */ /* 0x0009e20000100800 */
[----:B------:R-:W-:Y:S02]  /*1a60*/  CS2R R2, SRZ ;  /* 0x0000000000027805 */ /* 0x000fe4000001ff00 */
[----:B---3--:R-:W-:Y:S02]  /*1a70*/  CS2R R4, SRZ ;  /* 0x0000000000047805 */ /* 0x008fe4000001ff00 */
[----:B--2---:R-:W-:Y:S01]  /*1a80*/  CS2R R6, SRZ ;  /* 0x0000000000067805 */ /* 0x004fe2000001ff00 */
[----:B------:R4:W-:Y:S01]  /*1a90*/  STL [R1+0x6c], RZ ;  /* 0x00006cff01007387 */ /* 0x0009e20000100800 */
[----:B------:R-:W-:-:S02]  /*1aa0*/  CS2R R8, SRZ ;  /* 0x0000000000087805 */ /* 0x000fc4000001ff00 */
[----:B0-----:R-:W-:Y:S02]  /*1ab0*/  CS2R R10, SRZ ;  /* 0x00000000000a7805 */ /* 0x001fe4000001ff00 */
[----:B------:R-:W-:Y:S01]  /*1ac0*/  CS2R R12, SRZ ;  /* 0x00000000000c7805 */ /* 0x000fe2000001ff00 */
[----:B------:R4:W-:Y:S01]  /*1ad0*/  STL [R1+0x68], RZ ;  /* 0x000068ff01007387 */ /* 0x0009e20000100800 */
[----:B------:R-:W-:Y:S02]  /*1ae0*/  CS2R R14, SRZ ;  /* 0x00000000000e7805 */ /* 0x000fe4000001ff00 */
[----:B-1----:R-:W-:Y:S02]  /*1af0*/  CS2R R16, SRZ ;  /* 0x0000000000107805 */ /* 0x002fe4000001ff00 */
[----:B------:R-:W-:Y:S01]  /*1b00*/  CS2R R18, SRZ ;  /* 0x0000000000127805 */ /* 0x000fe2000001ff00 */
[----:B------:R4:W-:Y:S01]  /*1b10*/  STL [R1+0x64], RZ ;  /* 0x000064ff01007387 */ /* 0x0009e20000100800 */
[----:B------:R-:W-:-:S02]  /*1b20*/  CS2R R20, SRZ ;  /* 0x0000000000147805 */ /* 0x000fc4000001ff00 */
[----:B------:R-:W-:Y:S02]  /*1b30*/  CS2R R22, SRZ ;  /* 0x0000000000167805 */ /* 0x000fe4000001ff00 */
[----:B------:R-:W-:Y:S01]  /*1b40*/  CS2R R152, SRZ ;  /* 0x0000000000987805 */ /* 0x000fe2000001ff00 */
[----:B------:R4:W-:Y:S01]  /*1b50*/  STL [R1+0x60], RZ ;  /* 0x000060ff01007387 */ /* 0x0009e20000100800 */
[----:B------:R-:W-:Y:S02]  /*1b60*/  CS2R R154, SRZ ;  /* 0x00000000009a7805 */ /* 0x000fe4000001ff00 */
[----:B------:R-:W-:Y:S02]  /*1b70*/  CS2R R156, SRZ ;  /* 0x00000000009c7805 */ /* 0x000fe4000001ff00 */
        /* <DEDUP_REMOVED lines=46> */
[----:B------:R-:W-:Y:S01]  /*1e60*/  IMAD.MOV.U32 R226, RZ, RZ, RZ ;  /* 0x000000ffffe27224 */ /* 0x000fe200078e00ff */
[----:B------:R-:W-:Y:S01]  /*1e70*/  CS2R R24, SRZ ;  /* 0x0000000000187805 */ /* 0x000fe2000001ff00 */
[----:B------:R-:W-:Y:S01]  /*1e80*/  IMAD.U32 R227, RZ, RZ, UR4 ;  /* 0x00000004ffe37e24 */ /* 0x000fe2000f8e00ff */
[----:B------:R4:W-:Y:S01]  /*1e90*/  STL [R1+0x2c], RZ ;  /* 0x00002cff01007387 */ /* 0x0009e20000100800 */
[----:B------:R-:W-:Y:S02]  /*1ea0*/  CS2R R26, SRZ ;  /* 0x00000000001a7805 */ /* 0x000fe4000001ff00 */
[----:B------:R-:W-:-:S02]  /*1eb0*/  CS2R R28, SRZ ;  /* 0x00000000001c7805 */ /* 0x000fc4000001ff00 */
[----:B------:R-:W-:Y:S01]  /*1ec0*/  CS2R R30, SRZ ;  /* 0x00000000001e7805 */ /* 0x000fe2000001ff00 */
[----:B------:R4:W-:Y:S01]  /*1ed0*/  STL [R1+0x28], RZ ;  /* 0x000028ff01007387 */ /* 0x0009e20000100800 */
[----:B------:R-:W-:Y:S02]  /*1ee0*/  CS2R R32, SRZ ;  /* 0x0000000000207805 */ /* 0x000fe4000001ff00 */
[----:B------:R-:W-:Y:S02]  /*1ef0*/  CS2R R34, SRZ ;  /* 0x0000000000227805 */ /* 0x000fe4000001ff00 */
[----:B------:R-:W-:Y:S01]  /*1f00*/  CS2R R36, SRZ ;  /* 0x0000000000247805 */ /* 0x000fe2000001ff00 */
        /* <DEDUP_REMOVED lines=36> */
[----:B------:R4:W-:Y:S01]  /*2150*/  STL [R1], RZ ;  /* 0x000000ff01007387 */ /* 0x0009e20000100800 */
[----:B------:R-:W-:Y:S02]  /*2160*/  CS2R R92, SRZ ;  /* 0x00000000005c7805 */ /* 0x000fe4000001ff00 */
[----:B------:R-:W-:Y:S02]  /*2170*/  CS2R R94, SRZ ;  /* 0x00000000005e7805 */ /* 0x000fe4000001ff00 */
[----:B------:R-:W-:Y:S02]  /*2180*/  CS2R R96, SRZ ;  /* 0x0000000000607805 */ /* 0x000fe4000001ff00 */
[----:B------:R-:W-:Y:S02]  /*2190*/  CS2R R98, SRZ ;  /* 0x0000000000627805 */ /* 0x000fe4000001ff00 */
[----:B------:R-:W-:-:S02]  /*21a0*/  CS2R R100, SRZ ;  /* 0x0000000000647805 */ /* 0x000fc4000001ff00 */
[----:B------:R-:W-:Y:S02]  /*21b0*/  CS2R R102, SRZ ;  /* 0x0000000000667805 */ /* 0x000fe4000001ff00 */
        /* <DEDUP_REMOVED lines=23> */
[----:B------:R-:W-:Y:S01]  /*2330*/  CS2R R150, SRZ ;  /* 0x0000000000967805 */ /* 0x000fe2000001ff00 */
[----:B----4-:R-:W-:Y:S06]  /*2340*/  @!P2 BRA `(.L_x_21) ;  /* 0x000000100060a947 */ /* 0x010fec0003800000 */
[----:B------:R-:W-:-:S06]  /*2350*/  UISETP.NE.AND UP0, UPT, UR27, 0x3, UPT ;  /* 0x000000031b00788c */ /* 0x000fcc000bf05270 */
[----:B------:R-:W-:-:S13]  /*2360*/  PLOP3.LUT P2, PT, PT, PT, UP0, 0x80, 0x0 ;  /* 0x000000000000781c */ /* 0x000fda0003f4f008 */
[----:B------:R-:W-:Y:S05]  /*2370*/  @!P2 BRA `(.L_x_22) ;  /* 0x000000000004a947 */ /* 0x000fea0003800000 */
[----:B------:R-:W-:Y:S01]  /*2380*/  BPT.TRAP 0x1 ;  /* 0x000000040000795c */ /* 0x000fe20000300000 */
.L_x_22:
[----:B------:R-:W-:Y:S01]  /*2390*/  ULEA UR6, UR5, UR12, 0x3 ;  /* 0x0000000c05067291 */ /* 0x000fe2000f8e183f */
[----:B------:R-:W-:-:S05]  /*23a0*/  IMAD.U32 R0, RZ, RZ, UR4 ;  /* 0x00000004ff007e24 */ /* 0x000fca000f8e00ff */
[----:B------:R-:W-:-:S04]  /*23b0*/  SHF.L.U32 R0, R0, 0x1f, RZ ;  /* 0x0000001f00007819 */ /* 0x000fc800000006ff */
[----:B------:R0:W1:Y:S01]  /*23c0*/  SYNCS.PHASECHK.TRANS64.TRYWAIT P1, [UR6], R0 ;  /* 0x00000000ff0075a7 */ /* 0x0000620008020146 */
[----:B------:R-:W-:Y:S05]  /*23d0*/  @!P2 BRA `(.L_x_23) ;  /* 0x000000000004a947 */ /* 0x000fea0003800000 */
[----:B------:R-:W-:Y:S01]  /*23e0*/  BPT.TRAP 0x1 ;  /* 0x000000040000795c */ /* 0x000fe20000300000 */
.L_x_23:
[----:B-1----:R-:W-:Y:S05]  /*23f0*/  @P1 BRA `(.L_x_24) ;  /* 0x0000000000081947 */ /* 0x002fea0003800000 */
[----:B------:R-:W1:Y:S02]  /*2400*/  SYNCS.PHASECHK.TRANS64.TRYWAIT P1, [UR6], R0 ;  /* 0x00000000ff0075a7 */ /* 0x000e640008020146 */
[----:B-1----:R-:W-:Y:S05]  /*2410*/  @!P1 BRA `(.L_x_25) ;  /* 0x000000e800509947 */ /* 0x002fea0003800000 */
.L_x_24:
[----:B------:R2:W-:Y:S01]  /*2420*/  STL [R1+0x74], RZ ;  /* 0x000074ff01007387 */ /* 0x0005e20000100800 */
[----:B------:R-:W-:Y:S01]  /*2430*/  UIADD3 UR7, UR12, 0xb280, URZ ;  /* 0x0000b2800c077890 */ /* 0x000fe2000fffe03f */
[----:B------:R-:W-:Y:S01]  /*2440*/  WARPGROUP.ARRIVE ;  /* 0x00000000000079c5 */ /* 0x000fe20000000000 */
[----:B------:R-:W-:Y:S01]  /*2450*/  UIADD3 UR6, UR12, 0x280, URZ ;  /* 0x000002800c067890 */ /* 0x000fe2000fffe03f */
[----:B------:R2:W-:Y:S01]  /*2460*/  STL [R1+0x70], RZ ;  /* 0x000070ff01007387 */ /* 0x0005e20000100800 */
[----:B------:R-:W-:Y:S01]  /*2470*/  USHF.R.U32.HI UR7, URZ, 0x4, UR7 ;  /* 0x000000043f077899 */ /* 0x000fe20008011607 */
[----:B01----:R-:W-:Y:S01]  /*2480*/  IMAD.MOV.U32 R0, RZ, RZ, RZ ;  /* 0x000000ffff007224 */ /* 0x003fe200078e00ff */
[----:B------:R-:W-:Y:S01]  /*2490*/  USHF.R.U32.HI UR6, URZ, 0x4, UR6 ;  /* 0x000000043f067899 */ /* 0x000fe20008011606 */
[----:B------:R2:W-:Y:S01]  /*24a0*/  STL [R1+0x6c], RZ ;  /* 0x00006cff01007387 */ /* 0x0005e20000100800 */
[----:B------:R-:W-:Y:S01]  /*24b0*/  ULOP3.LUT UR7, UR7, 0x3fff, URZ, 0xc0, !UPT ;  /* 0x00003fff07077892 */ /* 0x000fe2000f8ec03f */
[----:B------:R-:W-:Y:S01]  /*24c0*/  CS2R R2, SRZ ;  /* 0x0000000000027805 */ /* 0x000fe2000001ff00 */
[----:B------:R-:W-:Y:S01]  /*24d0*/  ULOP3.LUT UR6, UR6, 0x3fff, URZ, 0xc0, !UPT ;  /* 0x00003fff06067892 */ /* 0x000fe2000f8ec03f */
[----:B------:R2:W-:Y:S01]  /*24e0*/  STL [R1+0x68], RZ ;  /* 0x000068ff01007387 */ /* 0x0005e20000100800 */
[----:B------:R-:W-:Y:S01]  /*24f0*/  ULOP3.LUT UR7, UR7, 0x10000, URZ, 0xfc, !UPT ;  /* 0x0001000007077892 */ /* 0x000fe2000f8efc3f */
[----:B------:R-:W-:Y:S01]  /*2500*/  CS2R R4, SRZ ;  /* 0x0000000000047805 */ /* 0x000fe2000001ff00 */
[----:B------:R-:W-:Y:S01]  /*2510*/  ULOP3.LUT UR6, UR6, 0x10000, URZ, 0xfc, !UPT ;  /* 0x0001000006067892 */ /* 0x000fe2000f8efc3f */
[----:B------:R2:W-:Y:S01]  /*2520*/  STL [R1+0x64], RZ ;  /* 0x000064ff01007387 */ /* 0x0005e20000100800 */
[----:B------:R-:W-:Y:S01]  /*2530*/  ULEA UR10, UR5, UR7, 0x9 ;  /* 0x00000007050a7291 */ /* 0x000fe2000f8e483f */
[----:B------:R-:W-:Y:S01]  /*2540*/  CS2R R6, SRZ ;  /* 0x0000000000067805 */ /* 0x000fe2000001ff00 */
[----:B------:R-:W-:Y:S01]  /*2550*/  ULEA UR8, UR5, UR6, 0x7 ;  /* 0x0000000605087291 */ /* 0x000fe2000f8e383f */
[----:B------:R2:W-:Y:S01]  /*2560*/  STL [R1+0x60], RZ ;  /* 0x000060ff01007387 */ /* 0x0005e20000100800 */
[----:B------:R-:W-:Y:S01]  /*2570*/  ULDC UR7, c[0x0][0x50c] ;  /* 0x0001430000077ab9 */ /* 0x000fe20000000800 */
[----:B------:R-:W-:Y:S01]  /*2580*/  UMOV UR9, 0xc0000010 ;  /* 0xc000001000097882 */ /* 0x000fe20000000000 */
[----:B------:R-:W-:Y:S01]  /*2590*/  UISETP.NE.AND UP0, UPT, UR7, 0x1, UPT ;  /* 0x000000010700788c */ /* 0x000fe2000bf05270 */
[----:B------:R2:W-:Y:S01]  /*25a0*/  STL [R1+0x5c], RZ ;  /* 0x00005cff01007387 */ /* 0x0005e20000100800 */
[----:B------:R-:W-:Y:S01]  /*25b0*/  UMOV UR11, 0xc0000010 ;  /* 0xc0000010000b7882 */ /* 0x000fe20000000000 */
[----:B------:R-:W-:Y:S01]  /*25c0*/  UMOV UR6, 0x1 ;  /* 0x0000000100067882 */ /* 0x000fe20000000000 */
[----:B------:R-:W-:Y:S01]  /*25d0*/  USEL UR7, URZ, 0x1, UP0 ;  /* 0x000000013f077887 */ /* 0x000fe20008000000 */
[----:B------:R2:W-:Y:S01]  /*25e0*/  STL [R1+0x58], RZ ;  /* 0x000058ff01007387 */ /* 0x0005e20000100800 */
[----:B------:R-:W-:Y:S01]  /*25f0*/  QGMMA.64x256x32.F32.E4M3.E4M3 R24, gdesc[UR8], RZ, !UPT, gsb0 ;  /* 0x03e00000081879f3 */ /* 0x000fe2000c0008ff */
[----:B------:R-:W-:-:S02]  /*2600*/  CS2R R8, SRZ ;  /* 0x0000000000087805 */ /* 0x000fc4000001ff00 */
[----:B------:R-:W-:Y:S01]  /*2610*/  CS2R R10, SRZ ;  /* 0x00000000000a7805 */ /* 0x000fe2000001ff00 */
[----:B------:R2:W-:Y:S01]  /*2620*/  STL [R1+0x54], RZ ;  /* 0x000054ff01007387 */ /* 0x0005e20000100800 */
[----:B------:R-:W-:Y:S02]  /*2630*/  ISETP.NE.AND P1, PT, RZ, UR7, PT ;  /* 0x00000007ff007c0c */ /* 0x000fe4000bf25270 */
        /* <DEDUP_REMOVED lines=56> */
[----:B------:R-:W-:Y:S01]  /*29c0*/  CS2R R224, SRZ ;  /* 0x0000000000e07805 */ /* 0x000fe2000001ff00 */
[----:B------:R-:W-:Y:S01]  /*29d0*/  IMAD.MOV.U32 R226, RZ, RZ, RZ ;  /* 0x000000ffffe27224 */ /* 0x000fe200078e00ff */
[----:B------:R2:W-:Y:S04]  /*29e0*/  STL [R1+0x18], RZ ;  /* 0x000018ff01007387 */ /* 0x0005e80000100800 */
[----:B------:R2:W-:Y:S04]  /*29f0*/  STL [R1+0x14], RZ ;  /* 0x000014ff01007387 */ /* 0x0005e80000100800 */
[----:B------:R2:W-:Y:S04]  /*2a00*/  STL [R1+0x10], RZ ;  /* 0x000010ff01007387 */ /* 0x0005e80000100800 */
[----:B------:R2:W-:Y:S04]  /*2a10*/  STL [R1+0xc], RZ ;  /* 0x00000cff01007387 */ /* 0x0005e80000100800 */
[----:B------:R2:W-:Y:S04]  /*2a20*/  STL [R1+0x8], RZ ;  /* 0x000008ff01007387 */ /* 0x0005e80000100800 */
[----:B------:R2:W-:Y:S04]  /*2a30*/  STL [R1+0x4], RZ ;  /* 0x000004ff01007387 */ /* 0x0005e80000100800 */
[----:B------:R2:W-:Y:S01]  /*2a40*/  STL [R1], RZ ;  /* 0x000000ff01007387 */ /* 0x0005e20000100800 */
[----:B------:R-:W-:Y:S05]  /*2a50*/  @!P1 BRA `(.L_x_26) ;  /* 0x0000000800809947 */ /* 0x000fea0003800000 */
[----:B------:R-:W-:Y:S02]  /*2a60*/  WARPGROUP.DEPBAR.LE gsb0, 0x0 ;  /* 0x00008000000079c5 */ /* 0x000fe40000010000 */
[----:B------:R-:W-:-:S01]  /*2a70*/  FADD R227, RZ, R122 ;  /* 0x0000007affe37221 */ /* 0x000fc20000000000 */
[----:B------:R-:W-:Y:S01]  /*2a80*/  FADD R226, RZ, R24 ;  /* 0x00000018ffe27221 */ /* 0x000fe20000000000 */
[----:B------:R-:W-:-:S01]  /*2a90*/  FADD R225, RZ, R25 ;  /* 0x00000019ffe17221 */ /* 0x000fc20000000000 */
[----:B------:R-:W-:Y:S01]  /*2aa0*/  FADD R224, RZ, R26 ;  /* 0x0000001affe07221 */ /* 0x000fe20000000000 */
[----:B------:R-:W-:-:S01]  /*2ab0*/  FADD R223, RZ, R27 ;  /* 0x0000001bffdf7221 */ /* 0x000fc20000000000 */
[----:B------:R0:W-:Y:S01]  /*2ac0*/  STL [R1], R227 ;  /* 0x000000e301007387 */ /* 0x0001e20000100800 */
[----:B------:R-:W-:-:S01]  /*2ad0*/  FADD R222, RZ, R28 ;  /* 0x0000001cffde7221 */ /* 0x000fc20000000000 */
[----:B------:R-:W-:Y:S01]  /*2ae0*/  FADD R221, RZ, R29 ;  /* 0x0000001dffdd7221 */ /* 0x000fe20000000000 */
[----:B------:R-:W-:-:S01]  /*2af0*/  FADD R220, RZ, R30 ;  /* 0x0000001effdc7221 */ /* 0x000fc20000000000 */
[----:B------:R-:W-:Y:S01]  /*2b00*/  FADD R219, RZ, R31 ;  /* 0x0000001fffdb7221 */ /* 0x000fe20000000000 */
[----:B------:R-:W-:-:S01]  /*2b10*/  FADD R218, RZ, R32 ;  /* 0x00000020ffda7221 */ /* 0x000fc20000000000 */
[----:B------:R-:W-:Y:S01]  /*2b20*/  FADD R217, RZ, R33 ;  /* 0x00000021ffd97221 */ /* 0x000fe20000000000 */
[----:B------:R-:W-:-:S01]  /*2b30*/  FADD R216, RZ, R34 ;  /* 0x00000022ffd87221 */ /* 0x000fc20000000000 */
[----:B------:R-:W-:Y:S01]  /*2b40*/  FADD R215, RZ, R35 ;  /* 0x00000023ffd77221 */ /* 0x000fe20000000000 */
[----:B------:R-:W-:-:S01]  /*2b50*/  FADD R214, RZ, R36 ;  /* 0x00000024ffd67221 */ /* 0x000fc20000000000 */
[----:B0-----:R-:W-:Y:S01]  /*2b60*/  FADD R227, RZ, R123 ;  /* 0x0000007bffe37221 */ /* 0x001fe20000000000 */
[----:B------:R-:W-:-:S01]  /*2b70*/  FADD R213, RZ, R37 ;  /* 0x00000025ffd57221 */ /* 0x000fc20000000000 */
[----:B------:R-:W-:Y:S01]  /*2b80*/  FADD R212, RZ, R38 ;  /* 0x00000026ffd47221 */ /* 0x000fe20000000000 */
[----:B------:R-:W-:-:S01]  /*2b90*/  FADD R211, RZ, R39 ;  /* 0x00000027ffd37221 */ /* 0x000fc20000000000 */
[----:B------:R-:W-:Y:S01]  /*2ba0*/  FADD R210, RZ, R40 ;  /* 0x00000028ffd27221 */ /* 0x000fe20000000000 */
[----:B------:R0:W-:Y:S01]  /*2bb0*/  STL [R1+0x4], R227 ;  /* 0x000004e301007387 */ /* 0x0001e20000100800 */
        /* <DEDUP_REMOVED lines=93> */
[----:B------:R-:W-:Y:S01]  /*3190*/  UMOV UR6, URZ ;  /* 0x0000003f00067c82 */ /* 0x000fe20008000000 */
[----:B0-----:R-:W-:-:S05]  /*31a0*/  FADD R227, RZ, R130 ;  /* 0x00000082ffe37221 */ /* 0x001fca0000000000 */
[----:B------:R0:W-:Y:S02]  /*31b0*/  STL [R1+0x20], R227 ;  /* 0x000020e301007387 */ /* 0x0001e40000100800 */
        /* <DEDUP_REMOVED lines=42> */
.L_x_26:
[----:B------:R-:W-:-:S04]  /*3460*/  UIADD3 UR19, UR5, 0x1, URZ ;  /* 0x0000000105137890 */ /* 0x000fc8000fffe03f */
[----:B------:R-:W-:-:S04]  /*3470*/  UISETP.NE.AND UP0, UPT, UR19, 0x16, UPT ;  /* 0x000000161300788c */ /* 0x000fc8000bf05270 */
[----:B------:R-:W-:Y:S02]  /*3480*/  USEL UR8, URZ, 0x1, UP0 ;  /* 0x000000013f087887 */ /* 0x000fe40008000000 */
[----:B------:R-:W-:Y:S02]  /*3490*/  USEL UR19, UR19, URZ, UP0 ;  /* 0x0000003f13137287 */ /* 0x000fe40008000000 */
[----:B------:R-:W-:-:S06]  /*34a0*/  ULOP3.LUT UR8, UR4, UR8, URZ, 0x3c, !UPT ;  /* 0x0000000804087292 */ /* 0x000fcc000f8e3c3f */
[----:B0-----:R-:W-:Y:S01]  /*34b0*/  IMAD.U32 R227, RZ, RZ, UR8 ;  /* 0x00000008ffe37e24 */ /* 0x001fe2000f8e00ff */
[----:B------:R-:W-:-:S06]  /*34c0*/  UMOV UR8, 0x1 ;  /* 0x0000000100087882 */ /* 0x000fcc0000000000 */
.L_x_21:
[----:B------:R-:W-:-:S06]  /*34d0*/  UISETP.GE.AND UP0, UPT, UR16, 0x1, UPT ;  /* 0x000000011000788c */ /* 0x000fcc000bf06270 */
[----:B------:R-:W-:-:S13]  /*34e0*/  PLOP3.LUT P1, PT, PT, PT, UP0, 0x80, 0x0 ;  /* 0x000000000000781c */ /* 0x000fda0003f2f008 */
[----:B------:R-:W-:Y:S05]  /*34f0*/  @!P1 BRA `(.L_x_27) ;  /* 0x0000001000809947 */ /* 0x000fea0003800000 */
[----:B------:R-:W-:Y:S01]  /*3500*/  IMAD.U32 R228, RZ, RZ, UR16 ;  /* 0x00000010ffe47e24 */ /* 0x000fe2000f8e00ff */
[----:B------:R-:W-:Y:S01]  /*3510*/  UMOV UR24, UR5 ;  /* 0x0000000500187c82 */ /* 0x000fe20008000000 */
[----:B------:R-:W-:-:S05]  /*3520*/  ULDC UR32, c[0x0][0x50c] ;  /* 0x0001430000207ab9 */ /* 0x000fca0000000800 */
.L_x_35:
[----:B------:R-:W-:-:S06]  /*3530*/  UISETP.NE.AND UP0, UPT, UR27, 0x3, UPT ;  /* 0x000000031b00788c */ /* 0x000fcc000bf05270 */
[----:B------:R-:W-:-:S13]  /*3540*/  PLOP3.LUT P2, PT, PT, PT, UP0, 0x80, 0x0 ;  /* 0x000000000000781c */ /* 0x000fda0003f4f008 */
[----:B01---5:R-:W-:Y:S05]  /*3550*/  @!P2 BRA `(.L_x_28) ;  /* 0x000000000004a947 */ /* 0x023fea0003800000 */
[----:B------:R-:W-:Y:S01]  /*3560*/  BPT.TRAP 0x1 ;  /* 0x000000040000795c */ /* 0x000fe20000300000 */
.L_x_28:
[----:B------:R-:W-:Y:S01]  /*3570*/  ULEA UR9, UR19, UR12, 0x3 ;  /* 0x0000000c13097291 */ /* 0x000fe2000f8e183f */
[----:B------:R-:W-:-:S08]  /*3580*/  SHF.L.U32 R229, R227, 0x1f, RZ ;  /* 0x0000001fe3e57819 */ /* 0x000fd000000006ff */
[----:B------:R0:W1:Y:S01]  /*3590*/  SYNCS.PHASECHK.TRANS64.TRYWAIT P1, [UR9], R229 ;  /* 0x000000e5ff0075a7 */ /* 0x0000620008020149 */
[----:B------:R-:W-:Y:S05]  /*35a0*/  @!P2 BRA `(.L_x_29) ;  /* 0x000000000004a947 */ /* 0x000fea0003800000 */
[----:B------:R-:W-:Y:S01]  /*35b0*/  BPT.TRAP 0x1 ;  /* 0x000000040000795c */ /* 0x000fe20000300000 */
.L_x_29:
[----:B-1----:R-:W-:Y:S05]  /*35c0*/  @P1 BRA `(.L_x_30) ;  /* 0x0000000000081947 */ /* 0x002fea0003800000 */
[----:B------:R-:W1:Y:S02]  /*35d0*/  SYNCS.PHASECHK.TRANS64.TRYWAIT P1, [UR9], R229 ;  /* 0x000000e5ff0075a7 */ /* 0x000e640008020149 */
[----:B-1----:R-:W-:Y:S05]  /*35e0*/  @!P1 BRA `(.L_x_31) ;  /* 0x000000d400f49947 */ /* 0x002fea0003800000 */
.L_x_30:
[----:B------:R-:W-:Y:S01]  /*35f0*/  UIADD3 UR9, UR12, 0x280, URZ ;  /* 0x000002800c097890 */ /* 0x000fe2000fffe03f */
[----:B------:R-:W-:Y:S01]  /*3600*/  WARPGROUP.ARRIVE ;  /* 0x00000000000079c5 */ /* 0x000fe20000000000 */
[----:B------:R-:W-:Y:S02]  /*3610*/  UIADD3 UR10, UR12, 0xb280, URZ ;  /* 0x0000b2800c0a7890 */ /* 0x000fe4000fffe03f */
[----:B------:R-:W-:Y:S02]  /*3620*/  UISETP.NE.AND UP0, UPT, UR7, URZ, UPT ;  /* 0x0000003f0700728c */ /* 0x000fe4000bf05270 */
[----:B------:R-:W-:Y:S02]  /*3630*/  USHF.R.U32.HI UR9, URZ, 0x4, UR9 ;  /* 0x000000043f097899 */ /* 0x000fe40008011609 */
[----:B------:R-:W-:Y:S02]  /*3640*/  USHF.R.U32.HI UR10, URZ, 0x4, UR10 ;  /* 0x000000043f0a7899 */ /* 0x000fe4000801160a */
[----:B------:R-:W-:-:S02]  /*3650*/  USEL UR8, UR8, URZ, !UP0 ;  /* 0x0000003f08087287 */ /* 0x000fc4000c000000 */
[----:B------:R-:W-:Y:S02]  /*3660*/  ULOP3.LUT UR9, UR9, 0x3fff, URZ, 0xc0, !UPT ;  /* 0x00003fff09097892 */ /* 0x000fe4000f8ec03f */
[----:B------:R-:W-:Y:S02]  /*3670*/  ULOP3.LUT UR10, UR10, 0x3fff, URZ, 0xc0, !UPT ;  /* 0x00003fff0a0a7892 */ /* 0x000fe4000f8ec03f */
[----:B------:R-:W-:Y:S02]  /*3680*/  UISETP.NE.U32.AND UP0, UPT, UR8, URZ, UPT ;  /* 0x0000003f0800728c */ /* 0x000fe4000bf05070 */
[----:B------:R-:W-:Y:S02]  /*3690*/  ULOP3.LUT UR8, UR9, 0x10000, URZ, 0xfc, !UPT ;  /* 0x0001000009087892 */ /* 0x000fe4000f8efc3f */
[----:B------:R-:W-:Y:S02]  /*36a0*/  ULOP3.LUT UR10, UR10, 0x10000, URZ, 0xfc, !UPT ;  /* 0x000100000a0a7892 */ /* 0x000fe4000f8efc3f */
[----:B------:R-:W-:-:S02]  /*36b0*/  ULEA UR8, UR19, UR8, 0x7 ;  /* 0x0000000813087291 */ /* 0x000fc4000f8e383f */
[----:B------:R-:W-:Y:S01]  /*36c0*/  ULEA UR10, UR19, UR10, 0x9 ;  /* 0x0000000a130a7291 */ /* 0x000fe2000f8e483f */
[----:B------:R-:W-:Y:S01]  /*36d0*/  UMOV UR9, 0xc0000010 ;  /* 0xc000001000097882 */ /* 0x000fe20000000000 */
[----:B------:R-:W-:Y:S01]  /*36e0*/  UMOV UR11, 0xc0000010 ;  /* 0xc0000010000b7882 */ /* 0x000fe20000000000 */
[----:B------:R-:W-:-:S06]  /*36f0*/  UIADD3 UR6, UR6, 0x1, URZ ;  /* 0x0000000106067890 */ /* 0x000fcc000fffe03f */
[----:B------:R-:W-:Y:S01]  /*3700*/  QGMMA.64x256x32.F32.E4M3.E4M3 R24, gdesc[UR8], R24, UP0, gsb0 ;  /* 0x03e00000081879f3 */ /* 0x000fe2000b800818 */
[----:B------:R-:W-:-:S04]  /*3710*/  UISETP.NE.AND UP0, UPT, UR6, UR32, UPT ;  /* 0x000000200600728c */ /* 0x000fc8000bf05270 */
[----:B------:R-:W-:-:S06]  /*3720*/  USEL UR7, URZ, 0x1, UP0 ;  /* 0x000000013f077887 */ /* 0x000fcc0008000000 */
[----:B------:R-:W-:Y:S01]  /*3730*/  ISETP.NE.AND P1, PT, RZ, UR7, PT ;  /* 0x00000007ff007c0c */ /* 0x000fe2000bf25270 */
[----:B------:R-:W-:-:S12]  /*3740*/  WARPGROUP.DEPBAR.LE gsb0, 0x1 ;  /* 0x00008000000079c5 */ /* 0x000fd80000010100 */
[----:B------:R-:W-:Y:S05]  /*3750*/  @!P1 BRA `(.L_x_32) ;  /* 0x0000000c00809947 */ /* 0x000fea0003800000 */
[----:B------:R-:W-:Y:S02]  /*3760*/  WARPGROUP.DEPBAR.LE gsb0, 0x0 ;  /* 0x00008000000079c5 */ /* 0x000fe40000010000 */
[----:B------:R-:W-:-:S01]  /*3770*/  FADD R226, R24, R226 ;  /* 0x000000e218e27221 */ /* 0x000fc20000000000 */
[----:B------:R-:W-:Y:S01]  /*3780*/  FADD R225, R25, R225 ;  /* 0x000000e119e17221 */ /* 0x000fe20000000000 */
[----:B------:R1:W-:Y:S01]  /*3790*/  STL [R1+0xa0], R227 ;  /* 0x0000a0e301007387 */ /* 0x0003e20000100800 */
[----:B------:R-:W-:-:S01]  /*37a0*/  FADD R224, R26, R224 ;  /* 0x000000e01ae07221 */ /* 0x000fc20000000000 */
[----:B------:R-:W-:Y:S01]  /*37b0*/  FADD R223, R27, R223 ;  /* 0x000000df1bdf7221 */ /* 0x000fe20000000000 */
[----:B------:R-:W-:-:S01]  /*37c0*/  FADD R222, R28, R222 ;  /* 0x000000de1cde7221 */ /* 0x000fc20000000000 */
[----:B------:R-:W-:Y:S01]  /*37d0*/  FADD R221, R29, R221 ;  /* 0x000000dd1ddd7221 */ /* 0x000fe20000000000 */
[----:B-1----:R-:W3:Y:S04]  /*37e0*/  LDL.LU R227, [R1+0x30] ;  /* 0x0000300001e37983 */ /* 0x002ee80000300800 */
[----:B------:R1:W-:Y:S01]  /*37f0*/  STL [R1+0xa4], R226 ;  /* 0x0000a4e201007387 */ /* 0x0003e20000100800 */
[----:B------:R-:W-:-:S01]  /*3800*/  FADD R220, R30, R220 ;  /* 0x000000dc1edc7221 */ /* 0x000fc20000000000 */
[----:B------:R-:W-:-:S02]  /*3810*/  FADD R219, R31, R219 ;  /* 0x000000db1fdb7221 */ /* 0x000fc40000000000 */
[----:B-1----:R-:W4:Y:S04]  /*3820*/  LDL.LU R226, [R1+0x2c] ;  /* 0x00002c0001e27983 */ /* 0x002f280000300800 */
[----:B------:R1:W-:Y:S01]  /*3830*/  STL [R1+0xa8], R225 ;  /* 0x0000a8e101007387 */ /* 0x0003e20000100800 */
[----:B------:R-:W-:-:S03]  /*3840*/  FADD R218, R32, R218 ;  /* 0x000000da20da7221 */ /* 0x000fc60000000000 */
[----:B-1----:R-:W2:Y:S04]  /*3850*/  LDL.LU R225, [R1+0x28] ;  /* 0x0000280001e17983 */ /* 0x002ea80000300800 */
        /* <DEDUP_REMOVED lines=9> */
[----:B------:R1:W-:Y:S04]  /*38f0*/  STL [R1+0xb8], R221 ;  /* 0x0000b8dd01007387 */ /* 0x0003e80000100800 */
        /* <DEDUP_REMOVED lines=12> */
[----:B-1----:R-:W2:Y:S01]  /*39c0*/  LDL.LU R215, [R1] ;  /* 0x0000000001d77983 */ /* 0x002ea20000300800 */
[----:B------:R-:W-:-:S01]  /*39d0*/  FADD R214, R36, R214 ;  /* 0x000000d624d67221 */ /* 0x000fc20000000000 */
[----:B------:R-:W-:Y:S01]  /*39e0*/  FADD R213, R37, R213 ;  /* 0x000000d525d57221 */ /* 0x000fe20000000000 */
[----:B------:R-:W-:-:S01]  /*39f0*/  FADD R212, R38, R212 ;  /* 0x000000d426d47221 */ /* 0x000fc20000000000 */
[----:B------:R-:W-:Y:S01]  /*3a00*/  FADD R211, R39, R211 ;  /* 0x000000d327d37221 */ /* 0x000fe20000000000 */
[----:B------:R-:W-:-:S01]  /*3a10*/  FADD R210, R40, R210 ;  /* 0x000000d228d27221 */ /* 0x000fc20000000000 */
[----:B------:R-:W-:Y:S01]  /*3a20*/  STL [R1+0xd4], R214 ;  /* 0x0000d4d601007387 */ /* 0x000fe20000100800 */
        /* <DEDUP_REMOVED lines=11> */
[----:B------:R1:W-:Y:S01]  /*3ae0*/  STL [R1+0xe0], R211 ;  /* 0x0000e0d301007387 */ /* 0x0003e20000100800 */
[----:B------:R-:W-:-:S01]  /*3af0*/  FADD R200, R50, R200 ;  /* 0x000000c832c87221 */ /* 0x000fc20000000000 */
[----:B------:R-:W-:Y:S01]  /*3b00*/  FADD R199, R51, R199 ;  /* 0x000000c733c77221 */ /* 0x000fe20000000000 */
        /* <DEDUP_REMOVED lines=69> */
[----:B-----5:R-:W-:Y:S01]  /*3f60*/  FADD R0, R121, R0 ;  /* 0x0000000079007221 */ /* 0x020fe20000000000 */
[----:B---3--:R-:W-:-:S01]  /*3f70*/  FADD R227, R134, R227 ;  /* 0x000000e386e37221 */ /* 0x008fc20000000000 */
[----:B----4-:R-:W-:Y:S01]  /*3f80*/  FADD R226, R133, R226 ;  /* 0x000000e285e27221 */ /* 0x010fe20000000000 */
[----:B--2---:R-:W-:-:S01]  /*3f90*/  FADD R225, R132, R225 ;  /* 0x000000e184e17221 */ /* 0x004fc20000000000 */
        /* <DEDUP_REMOVED lines=9> */
[----:B------:R-:W-:-:S05]  /*4030*/  FADD R215, R122, R215 ;  /* 0x000000d77ad77221 */ /* 0x000fca0000000000 */
[----:B------:R2:W-:Y:S04]  /*4040*/  STL [R1], R215 ;  /* 0x000000d701007387 */ /* 0x0005e80000100800 */
[----:B------:R3:W-:Y:S04]  /*4050*/  STL [R1+0x4], R216 ;  /* 0x000004d801007387 */ /* 0x0007e80000100800 */
        /* <DEDUP_REMOVED lines=8> */
[----:B-1----:R-:W4:Y:S04]  /*40e0*/  LDL.LU R211, [R1+0x34] ;  /* 0x0000340001d37983 */ /* 0x002f280000300800 */
[----:B------:R1:W-:Y:S04]  /*40f0*/  STL [R1+0x28], R225 ;  /* 0x000028e101007387 */ /* 0x0003e80000100800 */
[----:B------:R-:W4:Y:S04]  /*4100*/  LDL.LU R212, [R1+0x38] ;  /* 0x0000380001d47983 */ /* 0x000f280000300800 */
[----:B------:R1:W-:Y:S04]  /*4110*/  STL [R1+0x2c], R226 ;  /* 0x00002ce201007387 */ /* 0x0003e80000100800 */
[----:B------:R-:W4:Y:S04]  /*4120*/  LDL.LU R213, [R1+0x3c] ;  /* 0x00003c0001d57983 */ /* 0x000f280000300800 */
[----:B------:R1:W-:Y:S04]  /*4130*/  STL [R1+0x30], R227 ;  /* 0x000030e301007387 */ /* 0x0003e80000100800 */
[----:B------:R-:W4:Y:S04]  /*4140*/  LDL.LU R214, [R1+0x40] ;  /* 0x0000400001d67983 */ /* 0x000f280000300800 */
[----:B--2---:R-:W2:Y:S04]  /*4150*/  LDL.LU R215, [R1+0x44] ;  /* 0x0000440001d77983 */ /* 0x004ea80000300800 */
[----:B---3--:R-:W3:Y:S04]  /*4160*/  LDL.LU R216, [R1+0x48] ;  /* 0x0000480001d87983 */ /* 0x008ee80000300800 */
[----:B----4-:R-:W4:Y:S04]  /*4170*/  LDL.LU R217, [R1+0x4c] ;  /* 0x00004c0001d97983 */ /* 0x010f280000300800 */
[----:B0-----:R-:W4:Y:S04]  /*4180*/  LDL.LU R218, [R1+0x50] ;  /* 0x0000500001da7983 */ /* 0x001f280000300800 */
[----:B------:R-:W4:Y:S04]  /*4190*/  LDL.LU R219, [R1+0x54] ;  /* 0x0000540001db7983 */ /* 0x000f280000300800 */
[----:B------:R-:W4:Y:S04]  /*41a0*/  LDL.LU R220, [R1+0x58] ;  /* 0x0000580001dc7983 */ /* 0x000f280000300800 */
[----:B------:R-:W4:Y:S04]  /*41b0*/  LDL.LU R221, [R1+0x5c] ;  /* 0x00005c0001dd7983 */ /* 0x000f280000300800 */
[----:B------:R-:W4:Y:S04]  /*41c0*/  LDL.LU R222, [R1+0x60] ;  /* 0x0000600001de7983 */ /* 0x000f280000300800 */
[----:B------:R-:W4:Y:S04]  /*41d0*/  LDL.LU R223, [R1+0x64] ;  /* 0x0000640001df7983 */ /* 0x000f280000300800 */
[----:B------:R-:W4:Y:S04]  /*41e0*/  LDL.LU R224, [R1+0x68] ;  /* 0x0000680001e07983 */ /* 0x000f280000300800 */
[----:B-1----:R-:W4:Y:S04]  /*41f0*/  LDL.LU R225, [R1+0x6c] ;  /* 0x00006c0001e17983 */ /* 0x002f280000300800 */
[----:B------:R-:W4:Y:S04]  /*4200*/  LDL.LU R226, [R1+0x70] ;  /* 0x0000700001e27983 */ /* 0x000f280000300800 */
[----:B------:R-:W4:Y:S01]  /*4210*/  LDL.LU R227, [R1+0x74] ;  /* 0x0000740001e37983 */ /* 0x000f220000300800 */
[----:B------:R-:W-:-:S05]  /*4220*/  FADD R211, R135, R211 ;  /* 0x000000d387d37221 */ /* 0x000fca0000000000 */
[----:B------:R0:W-:Y:S01]  /*4230*/  STL [R1+0x34], R211 ;  /* 0x000034d301007387 */ /* 0x0001e20000100800 */
[----:B------:R-:W-:-:S03]  /*4240*/  FADD R212, R136, R212 ;  /* 0x000000d488d47221 */ /* 0x000fc60000000000 */
[----:B0-----:R1:W5:Y:S01]  /*4250*/  LDL.LU R211, [R1+0xe0] ;  /* 0x0000e00001d37983 */ /* 0x0013620000300800 */
[----:B------:R-:W-:-:S03]  /*4260*/  FADD R213, R137, R213 ;  /* 0x000000d589d57221 */ /* 0x000fc60000000000 */
[----:B------:R0:W-:Y:S01]  /*4270*/  STL [R1+0x38], R212 ;  /* 0x000038d401007387 */ /* 0x0001e20000100800 */
[----:B------:R-:W-:-:S01]  /*4280*/  FADD R214, R138, R214 ;  /* 0x000000d68ad67221 */ /* 0x000fc20000000000 */
[----:B--2---:R-:W-:Y:S02]  /*4290*/  FADD R215, R139, R215 ;  /* 0x000000d78bd77221 */ /* 0x004fe40000000000 */
[----:B0-----:R1:W5:Y:S01]  /*42a0*/  LDL.LU R212, [R1+0xdc] ;  /* 0x0000dc0001d47983 */ /* 0x0013620000300800 */
[----:B---3--:R-:W-:-:S03]  /*42b0*/  FADD R216, R140, R216 ;  /* 0x000000d88cd87221 */ /* 0x008fc60000000000 */
[----:B------:R0:W-:Y:S01]  /*42c0*/  STL [R1+0x3c], R213 ;  /* 0x00003cd501007387 */ /* 0x0001e20000100800 */
[----:B----4-:R-:W-:-:S03]  /*42d0*/  FADD R217, R141, R217 ;  /* 0x000000d98dd97221 */ /* 0x010fc60000000000 */
[----:B0-----:R1:W5:Y:S01]  /*42e0*/  LDL.LU R213, [R1+0xd8] ;  /* 0x0000d80001d57983 */ /* 0x0013620000300800 */
[----:B------:R-:W-:-:S03]  /*42f0*/  FADD R218, R142, R218 ;  /* 0x000000da8eda7221 */ /* 0x000fc60000000000 */
[----:B------:R0:W-:Y:S01]  /*4300*/  STL [R1+0x40], R214 ;  /* 0x000040d601007387 */ /* 0x0001e20000100800 */
[----:B------:R-:W-:-:S01]  /*4310*/  FADD R219, R143, R219 ;  /* 0x000000db8fdb7221 */ /* 0x000fc20000000000 */
[----:B------:R-:W-:Y:S02]  /*4320*/  FADD R220, R144, R220 ;  /* 0x000000dc90dc7221 */ /* 0x000fe40000000000 */
[----:B0-----:R1:W5:Y:S04]  /*4330*/  LDL.LU R214, [R1+0xd4] ;  /* 0x0000d40001d67983 */ /* 0x0013680000300800 */
[----:B------:R0:W-:Y:S01]  /*4340*/  STL [R1+0x44], R215 ;  /* 0x000044d701007387 */ /* 0x0001e20000100800 */
[----:B------:R-:W-:-:S01]  /*4350*/  FADD R221, R145, R221 ;  /* 0x000000dd91dd7221 */ /* 0x000fc20000000000 */
[----:B------:R-:W-:-:S02]  /*4360*/  FADD R222, R146, R222 ;  /* 0x000000de92de7221 */ /* 0x000fc40000000000 */
[----:B0-----:R1:W5:Y:S04]  /*4370*/  LDL.LU R215, [R1+0xd0] ;  /* 0x0000d00001d77983 */ /* 0x0013680000300800 */
[----:B------:R0:W-:Y:S01]  /*4380*/  STL [R1+0x48], R216 ;  /* 0x000048d801007387 */ /* 0x0001e20000100800 */
[----:B------:R-:W-:-:S03]  /*4390*/  FADD R223, R147, R223 ;  /* 0x000000df93df7221 */ /* 0x000fc60000000000 */
        /* <DEDUP_REMOVED lines=13> */
[----:B------:R0:W-:Y:S04]  /*4470*/  STL [R1+0x5c], R221 ;  /* 0x00005cdd01007387 */ /* 0x0001e80000100800 */
        /* <DEDUP_REMOVED lines=12> */
[----:B0-----:R1:W5:Y:S01]  /*4540*/  LDL.LU R227, [R1+0xa0] ;  /* 0x0000a00001e37983 */ /* 0x0013620000300800 */
[----:B------:R-:W-:-:S05]  /*4550*/  UMOV UR6, URZ ;  /* 0x0000003f00067c82 */ /* 0x000fca0008000000 */
.L_x_32:
[----:B------:R-:W-:Y:S05]  /*4560*/  @!P2 BRA `(.L_x_33) ;  /* 0x000000000004a947 */ /* 0x000fea0003800000 */
[----:B------:R-:W-:Y:S01]  /*4570*/  BPT.TRAP 0x1 ;  /* 0x000000040000795c */ /* 0x000fe20000300000 */
.L_x_33:
[----:B-----5:R3:W-:Y:S04]  /*4580*/  STL [R1+0xa0], R0 ;  /* 0x0000a00001007387 */ /* 0x0207e80000100800 */
[----:B---3--:R-:W3:Y:S01]  /*4590*/  LDL R0, [R1+0x7c] ;  /* 0x00007c0001007983 */ /* 0x008ee20000100800 */
[----:B0-----:R-:W-:-:S05]  /*45a0*/  IMAD.U32 R229, RZ, RZ, UR24 ;  /* 0x00000018ffe57e24 */ /* 0x001fca000f8e00ff */
[----:B------:R-:W-:-:S05]  /*45b0*/  @P0 LEA R229, R229, UR12, 0x3 ;  /* 0x0000000ce5e50c11 */ /* 0x000fca000f8e18ff */
[----:B------:R-:W-:Y:S01]  /*45c0*/  @P0 VIADD R229, R229, 0xb0 ;  /* 0x000000b0e5e50836 */ /* 0x000fe20000000000 */
[----:B------:R-:W-:-:S06]  /*45d0*/  UISETP.GT.U32.AND UP0, UPT, UR13, 0x1, UPT ;  /* 0x000000010d00788c */ /* 0x000fcc000bf04070 */
[----:B------:R-:W-:Y:S02]  /*45e0*/  PLOP3.LUT P1, PT, PT, PT, UP0, 0x80, 0x0 ;  /* 0x000000000000781c */ /* 0x000fe40003f2f008 */
[----:B---3--:R-:W-:Y:S02]  /*45f0*/  @P0 PRMT R229, R0, 0x654, R229 ;  /* 0x0000065400e50816 */ /* 0x008fe400000000e5 */
[----:B------:R0:W5:Y:S02]  /*4600*/  LDL.LU R0, [R1+0xa0] ;  /* 0x0000a00001007983 */ /* 0x0001640000300800 */
[----:B------:R0:W-:Y:S07]  /*4610*/  @P0 SYNCS.ARRIVE.TRANS64.RED.A1T0 RZ, [R229+URZ], RZ ;  /* 0x000000ffe5ff09a7 */ /* 0x0001ee000810043f */
[----:B------:R-:W-:Y:S05]  /*4620*/  @P1 BRA `(.L_x_34) ;  /* 0x0000000000041947 */ /* 0x000fea0003800000 */
[----:B------:R-:W-:Y:S01]  /*4630*/  BPT.TRAP 0x1 ;  /* 0x000000040000795c */ /* 0x000fe20000300000 */
.L_x_34:
[----:B------:R-:W-:Y:S01]  /*4640*/  UIADD3 UR19, UR19, 0x1, URZ ;  /* 0x0000000113137890 */ /* 0x000fe2000fffe03f */
[C---:B------:R-:W-:Y:S01]  /*4650*/  ISETP.GT.AND P1, PT, R228.reuse, 0x1, PT ;  /* 0x00000001e400780c */ /* 0x040fe20003f24270 */
[----:B------:R-:W-:Y:S01]  /*4660*/  UIADD3 UR24, UR24, 0x1, URZ ;  /* 0x0000000118187890 */ /* 0x000fe2000fffe03f */
[----:B------:R-:W-:Y:S01]  /*4670*/  VIADD R228, R228, 0xffffffff ;  /* 0xffffffffe4e47836 */ /* 0x000fe20000000000 */
[----:B------:R-:W-:Y:S02]  /*4680*/  UISETP.NE.AND UP0, UPT, UR19, 0x16, UPT ;  /* 0x000000161300788c */ /* 0x000fe4000bf05270 */
[----:B------:R-:W-:Y:S02]  /*4690*/  UISETP.NE.AND UP1, UPT, UR24, 0x16, UPT ;  /* 0x000000161800788c */ /* 0x000fe4000bf25270 */
[----:B------:R-:W-:Y:S02]  /*46a0*/  USEL UR8, URZ, 0x1, UP0 ;  /* 0x000000013f087887 */ /* 0x000fe40008000000 */
[----:B------:R-:W-:-:S02]  /*46b0*/  USEL UR19, UR19, URZ, UP0 ;  /* 0x0000003f13137287 */ /* 0x000fc40008000000 */
[----:B------:R-:W-:Y:S02]  /*46c0*/  USEL UR24, UR24, URZ, UP1 ;  /* 0x0000003f18187287 */ /* 0x000fe40008800000 */
[----:B------:R-:W-:Y:S01]  /*46d0*/  LOP3.LUT R227, R227, UR8, RZ, 0x3c, !PT ;  /* 0x00000008e3e37c12 */ /* 0x000fe2000f8e3cff */
[----:B------:R-:W-:Y:S01]  /*46e0*/  UMOV UR8, 0x1 ;  /* 0x0000000100087882 */ /* 0x000fe20000000000 */
[----:B------:R-:W-:Y:S08]  /*46f0*/  @P1 BRA `(.L_x_35) ;  /* 0xffffffec008c1947 */ /* 0x000ff0000383ffff */
.L_x_27:
[----:B------:R-:W-:-:S04]  /*4700*/  UISETP.NE.AND UP0, UPT, UR6, URZ, UPT ;  /* 0x0000003f0600728c */ /* 0x000fc8000bf05270 */
[----:B------:R-:W-:-:S06]  /*4710*/  USEL UR6, URZ, 0x1, !UP0 ;  /* 0x000000013f067887 */ /* 0x000fcc000c000000 */
[----:B------:R-:W-:-:S13]  /*4720*/  ISETP.NE.AND P1, PT, RZ, UR6, PT ;  /* 0x00000006ff007c0c */ /* 0x000fda000bf25270 */
[----:B------:R-:W-:Y:S05]  /*4730*/  @!P1 BRA `(.L_x_36) ;  /* 0x0000000c00dc9947 */ /* 0x000fea0003800000 */
[----:B------:R-:W3:Y:S04]  /*4740*/  LDL.LU R227, [R1+0x74] ;  /* 0x0000740001e37983 */ /* 0x000ee80000300800 */
[----:B---3--:R3:W-:Y:S04]  /*4750*/  STL [R1+0xa0], R227 ;  /* 0x0000a0e301007387 */ /* 0x0087e80000100800 */
[----:B---3--:R-:W3:Y:S04]  /*4760*/  LDL.LU R227, [R1+0x70] ;  /* 0x0000700001e37983 */ /* 0x008ee80000300800 */
        /* <DEDUP_REMOVED lines=55> */
[----:B---3--:R-:W3:Y:S01]  /*4ae0*/  LDL.LU R227, [R1] ;  /* 0x0000000001e37983 */ /* 0x008ee20000300800 */
[----:B------:R-:W-:-:S02]  /*4af0*/  WARPGROUP.DEPBAR.LE gsb0, 0x0 ;  /* 0x00008000000079c5 */ /* 0x000fc40000010000 */
[----:B------:R-:W-:Y:S01]  /*4b00*/  FADD R226, R24, R226 ;  /* 0x000000e218e27221 */ /* 0x000fe20000000000 */
        /* <DEDUP_REMOVED lines=96> */
[----:B-----5:R-:W-:Y:S01]  /*5110*/  FADD R0, R121, R0 ;  /* 0x0000000079007221 */ /* 0x020fe20000000000 */
[----:B---3--:R-:W-:-:S05]  /*5120*/  FADD R227, R122, R227 ;  /* 0x000000e37ae37221 */ /* 0x008fca0000000000 */
[----:B------:R3:W-:Y:S04]  /*5130*/  STL [R1], R227 ;  /* 0x000000e301007387 */ /* 0x0007e80000100800 */
[----:B---3--:R-:W3:Y:S02]  /*5140*/  LDL.LU R227, [R1+0x110] ;  /* 0x0001100001e37983 */ /* 0x008ee40000300800 */
[----:B---3--:R-:W-:-:S05]  /*5150*/  FADD R227, R123, R227 ;  /* 0x000000e37be37221 */ /* 0x008fca0000000000 */
[----:B------:R3:W-:Y:S04]  /*5160*/  STL [R1+0x4], R227 ;  /* 0x000004e301007387 */ /* 0x0007e80000100800 */
        /* <DEDUP_REMOVED lines=83> */
[----:B------:R3:W-:Y:S02]  /*56a0*/  STL [R1+0x74], R227 ;  /* 0x000074e301007387 */ /* 0x0007e40000100800 */
.L_x_36:
[----:B---3--:R-:W-:-:S04]  /*56b0*/  IMAD.U32 R227, RZ, RZ, UR31 ;  /* 0x0000001fffe37e24 */ /* 0x008fc8000f8e00ff */
[----:B------:R3:W-:Y:S01]  /*56c0*/  SYNCS.ARRIVE.TRANS64.A1T0 RZ, [R227+UR29], RZ ;  /* 0x000000ffe3ff79a7 */ /* 0x0007e2000810001d */
[----:B------:R-:W-:Y:S02]  /*56d0*/  WARPGROUP.DEPBAR.LE gsb0, 0x0 ;  /* 0x00008000000079c5 */ /* 0x000fe40000010000 */
[----:B------:R-:W4:Y:S02]  /*56e0*/  LDC R24, c[0x0][0x28c] ;  /* 0x0000a300ff187b82 */ /* 0x000f240000000800 */
[----:B----4-:R-:W-:-:S13]  /*56f0*/  ISETP.GE.AND P1, PT, R24, 0x1, PT ;  /* 0x000000011800780c */ /* 0x010fda0003f26270 */
[----:B---3--:R-:W-:Y:S05]  /*5700*/  @!P1 BRA `(.L_x_37) ;  /* 0x0000000000509947 */ /* 0x008fea0003800000 */
[----:B------:R-:W-:-:S06]  /*5710*/  UISETP.NE.AND UP0, UPT, UR27, 0x3, UPT ;  /* 0x000000031b00788c */ /* 0x000fcc000bf05270 */
[----:B------:R-:W-:-:S13]  /*5720*/  PLOP3.LUT P1, PT, PT, PT, UP0, 0x80, 0x0 ;  /* 0x000000000000781c */ /* 0x000fda0003f2f008 */
[----:B------:R-:W-:Y:S05]  /*5730*/  @!P1 BRA `(.L_x_38) ;  /* 0x0000000000049947 */ /* 0x000fea0003800000 */
[----:B------:R-:W-:Y:S01]  /*5740*/  BPT.TRAP 0x1 ;  /* 0x000000040000795c */ /* 0x000fe20000300000 */
.L_x_38:
[----:B------:R-:W3:Y:S01]  /*5750*/  LDL R227, [R1+0x7c] ;  /* 0x00007c0001e37983 */ /* 0x000ee20000100800 */
[----:B------:R-:W-:-:S05]  /*5760*/  VOTEU.ANY UP0, P0 ;  /* 0x00000000003f7886 */ /* 0x000fca0000000100 */
[----:B------:R-:W-:Y:S02]  /*5770*/  @UP0 UIADD3 UR6, UR16, UR5, URZ ;  /* 0x0000000510060290 */ /* 0x000fe4000fffe03f */
[----:B------:R-:W-:-:S04]  /*5780*/  UISETP.GT.U32.AND UP0, UPT, UR13, 0x1, UPT ;  /* 0x000000010d00788c */ /* 0x000fc8000bf04070 */
[----:B------:R-:W-:Y:S02]  /*5790*/  IMAD.U32 R24, RZ, RZ, UR6 ;  /* 0x00000006ff187e24 */ /* 0x000fe4000f8e00ff */
[----:B------:R-:W-:Y:S01]  /*57a0*/  IMAD.U32 R27, RZ, RZ, UR6 ;  /* 0x00000006ff1b7e24 */ /* 0x000fe2000f8e00ff */
[----:B------:R-:W-:Y:S01]  /*57b0*/  PLOP3.LUT P1, PT, PT, PT, UP0, 0x80, 0x0 ;  /* 0x000000000000781c */ /* 0x000fe20003f2f008 */
[----:B------:R-:W-:-:S05]  /*57c0*/  @P0 IMAD.WIDE.U32 R24, R24, -0x45d1745d, RZ ;  /* 0xba2e8ba318180825 */ /* 0x000fca00078e00ff */
[----:B------:R-:W-:-:S05]  /*57d0*/  @P0 SHF.R.U32.HI R24, RZ, 0x4, R25 ;  /* 0x00000004ff180819 */ /* 0x000fca0000011619 */
[----:B------:R-:W-:-:S05]  /*57e0*/  @P0 IMAD R24, R24, -0x16, R27 ;  /* 0xffffffea18180824 */ /* 0x000fca00078e021b */
[----:B------:R-:W-:-:S05]  /*57f0*/  @P0 LEA R24, R24, UR12, 0x3 ;  /* 0x0000000c18180c11 */ /* 0x000fca000f8e18ff */
[----:B------:R-:W-:-:S05]  /*5800*/  @P0 VIADD R24, R24, 0xb0 ;  /* 0x000000b018180836 */ /* 0x000fca0000000000 */
[----:B---3--:R-:W-:-:S04]  /*5810*/  @P0 PRMT R24, R227, 0x654, R24 ;  /* 0x00000654e3180816 */ /* 0x008fc80000000018 */
[----:B------:R3:W-:Y:S01]  /*5820*/  @P0 SYNCS.ARRIVE.TRANS64.RED.A1T0 RZ, [R24+URZ], RZ ;  /* 0x000000ff18ff09a7 */ /* 0x0007e2000810043f */
[----:B------:R-:W-:Y:S05]  /*5830*/  @P1 BRA `(.L_x_37) ;  /* 0x0000000000041947 */ /* 0x000fea0003800000 */
[----:B------:R-:W-:Y:S01]  /*5840*/  BPT.TRAP 0x1 ;  /* 0x000000040000795c */ /* 0x000fe20000300000 */
.L_x_37:
[----:B------:R-:W4:Y:S01]  /*5850*/  S2R R25, SR_TID.X ;  /* 0x0000000000197919 */ /* 0x000f220000002100 */
[----:B---3--:R-:W-:Y:S01]  /*5860*/  IMAD.U32 R24, RZ, RZ, UR30 ;  /* 0x0000001eff187e24 */ /* 0x008fe2000f8e00ff */
[----:B------:R-:W-:Y:S01]  /*5870*/  UIADD3 UR5, UR28, UR5, URZ ;  /* 0x000000051c057290 */ /* 0x000fe2000fffe03f */
[----:B------:R-:W3:Y:S01]  /*5880*/  LDC R35, c[0x0][0x288] ;  /* 0x0000a200ff237b82 */ /* 0x000ee20000000800 */
[----:B------:R-:W-:Y:S02]  /*5890*/  UISETP.GE.U32.AND UP1, UPT, UR28, 0x16, UPT ;  /* 0x000000161c00788c */ /* 0x000fe4000bf26070 */
[----:B------:R-:W-:Y:S01]  /*58a0*/  SHF.L.U32 R24, R24, 0x1f, RZ ;  /* 0x0000001f18187819 */ /* 0x000fe200000006ff */
[----:B------:R-:W-:Y:S02]  /*58b0*/  UISETP.GT.U32.AND UP0, UPT, UR5, 0x15, UPT ;  /* 0x000000150500788c */ /* 0x000fe4000bf04070 */
[----:B------:R-:W-:Y:S01]  /*58c0*/  UIMAD.WIDE.U32 UR6, UR5, -0x45d1745d, URZ ;  /* 0xba2e8ba3050678a5 */ /* 0x000fe2000f8e003f */
[----:B------:R-:W0:Y:S01]  /*58d0*/  SYNCS.PHASECHK.TRANS64.TRYWAIT P1, [UR17+0x8], R24 ;  /* 0x00000818ff0075a7 */ /* 0x000e220008020151 */
[----:B------:R-:W-:-:S02]  /*58e0*/  UISETP.LT.U32.AND UP0, UPT, UR28, 0x16, UP0 ;  /* 0x000000161c00788c */ /* 0x000fc40008701070 */
[----:B------:R-:W-:Y:S02]  /*58f0*/  USHF.R.U32.HI UR6, URZ, 0x4, UR7 ;  /* 0x000000043f067899 */ /* 0x000fe40008011607 */
[----:B------:R-:W-:Y:S02]  /*5900*/  USEL UR8, URZ, 0x1, !UP0 ;  /* 0x000000013f087887 */ /* 0x000fe4000c000000 */
[----:B------:R-:W-:Y:S02]  /*5910*/  UIMAD UR5, UR6, -0x16, UR5 ;  /* 0xffffffea060578a4 */ /* 0x000fe4000f8e0205 */
[----:B------:R-:W-:-:S04]  /*5920*/  ULOP3.LUT UR4, UR4, UR8, URZ, 0x3c, !UPT ;  /* 0x0000000804047292 */ /* 0x000fc8000f8e3c3f */
[----:B------:R-:W-:Y:S01]  /*5930*/  @UP1 ULOP3.LUT UR4, UR4, 0x1, UR6, 0x78, !UPT ;  /* 0x0000000104041892 */ /* 0x000fe2000f8e7806 */
[----:B----4-:R-:W-:-:S04]  /*5940*/  SHF.R.S32.HI R26, RZ, 0x1f, R25 ;  /* 0x0000001fff1a7819 */ /* 0x010fc80000011419 */
[----:B------:R-:W-:-:S04]  /*5950*/  LEA.HI R26, R26, R25, RZ, 0x7 ;  /* 0x000000191a1a7211 */ /* 0x000fc800078f38ff */
[----:B------:R-:W-:-:S05]  /*5960*/  LOP3.LUT R26, R26, 0xffffff80, RZ, 0xc0, !PT ;  /* 0xffffff801a1a7812 */ /* 0x000fca00078ec0ff */
[----:B------:R-:W-:-:S05]  /*5970*/  IMAD.IADD R26, R25, 0x1, -R26 ;  /* 0x00000001191a7824 */ /* 0x000fca00078e0a1a */
[----:B------:R-:W-:-:S04]  /*5980*/  SHF.R.S32.HI R25, RZ, 0x1f, R26 ;  /* 0x0000001fff197819 */ /* 0x000fc8000001141a */
[----:B------:R-:W-:-:S04]  /*5990*/  LEA.HI R25, R25, R26, RZ, 0x2 ;  /* 0x0000001a19197211 */ /* 0x000fc800078f10ff */
[----:B------:R-:W-:-:S05]  /*59a0*/  LOP3.LUT R25, R25, 0xfffffffc, RZ, 0xc0, !PT ;  /* 0xfffffffc19197812 */ /* 0x000fca00078ec0ff */
[----:B------:R-:W-:-:S04]  /*59b0*/  IMAD.IADD R40, R26, 0x1, -R25 ;  /* 0x000000011a287824 */ /* 0x000fc800078e0a19 */
[----:B------:R-:W-:Y:S01]  /*59c0*/  IMAD.SHL.U32 R32, R40, 0x2, RZ ;  /* 0x0000000228207824 */ /* 0x000fe200078e00ff */
[----:B0--3--:R-:W-:Y:S06]  /*59d0*/  @!P1 BRA `(.L_x_39) ;  /* 0x000000b400189947 */ /* 0x009fec0003800000 */
.L_x_343:
[----:B------:R3:W-:Y:S01]  /*59e0*/  STL [R1+0xa4], R2 ;  /* 0x0000a40201007387 */ /* 0x0007e20000100800 */
[----:B------:R-:W-:Y:S01]  /*59f0*/  ULDC UR8, c[0x0][0x284] ;  /* 0x0000a10000087ab9 */ /* 0x000fe20000000800 */
[----:B------:R-:W-:Y:S01]  /*5a00*/  SHF.R.S32.HI R33, RZ, 0x1f, R32 ;  /* 0x0000001fff217819 */ /* 0x000fe20000011420 */
[----:B------:R-:W-:Y:S01]  /*5a10*/  ULDC.64 UR6, c[0x0][0x5d0] ;  /* 0x0001740000067ab9 */ /* 0x000fe20000000a00 */
[----:B---3--:R-:W3:Y:S04]  /*5a20*/  LDL.LU R2, [R1+0x8c] ;  /* 0x00008c0001027983 */ /* 0x008ee80000300800 */
[----:B-----5:R4:W-:Y:S04]  /*5a30*/  STL [R1+0xa0], R0 ;  /* 0x0000a00001007387 */ /* 0x0209e80000100800 */
[----:B------:R-:W2:Y:S04]  /*5a40*/  LDL R227, [R1+0x78] ;  /* 0x0000780001e37983 */ /* 0x000ea80000100800 */
[----:B----4-:R-:W4:Y:S01]  /*5a50*/  LDL R0, [R1+0x88] ;  /* 0x0000880001007983 */ /* 0x010f220000100800 */
[----:B---3--:R-:W-:-:S03]  /*5a60*/  IMAD.SHL.U32 R37, R2, 0x100, RZ ;  /* 0x0000010002257824 */ /* 0x008fc600078e00ff */
[----:B------:R3:W5:Y:S01]  /*5a70*/  LDL.LU R2, [R1+0xa4] ;  /* 0x0000a40001027983 */ /* 0x0007620000300800 */
[----:B----4-:R-:W-:-:S03]  /*5a80*/  IMAD.SHL.U32 R34, R0, 0x40, RZ ;  /* 0x0000004000227824 */ /* 0x010fc600078e00ff */
[----:B------:R3:W5:Y:S02]  /*5a90*/  LDL.LU R0, [R1+0xa0] ;  /* 0x0000a00001007983 */ /* 0x0007640000300800 */
[----:B------:R-:W-:Y:S02]  /*5aa0*/  ISETP.GE.AND P1, PT, R34, UR8, PT ;  /* 0x0000000822007c0c */ /* 0x000fe4000bf26270 */
[----:B--2---:R-:W-:Y:S02]  /*5ab0*/  SHF.R.S32.HI R38, RZ, 0x1f, R227 ;  /* 0x0000001fff267819 */ /* 0x004fe400000114e3 */
[----:B------:R-:W-:Y:S01]  /*5ac0*/  ISETP.GE.OR P1, PT, R37, R35, P1 ;  /* 0x000000232500720c */ /* 0x000fe20000f26670 */
[----:B0-----:R-:W-:-:S04]  /*5ad0*/  IMAD.WIDE.U32 R24, R227, UR6, R32 ;  /* 0x00000006e3187c25 */ /* 0x001fc8000f8e0020 */
[----:B------:R-:W-:Y:S01]  /*5ae0*/  IMAD R26, R38, UR6, RZ ;  /* 0x00000006261a7c24 */ /* 0x000fe2000f8e02ff */
[----:B------:R-:W-:Y:S02]  /*5af0*/  SHF.R.S32.HI R36, RZ, 0x1f, R37 ;  /* 0x0000001fff247819 */ /* 0x000fe40000011425 */
[----:B------:R-:W-:Y:S01]  /*5b00*/  IADD3 R24, P2, R37, R24, RZ ;  /* 0x0000001825187210 */ /* 0x000fe20007f5e0ff */
[----:B------:R-:W-:-:S05]  /*5b10*/  IMAD R27, R227, UR7, R26 ;  /* 0x00000007e31b7c24 */ /* 0x000fca000f8e021a */
[----:B------:R-:W-:Y:S01]  /*5b20*/  IADD3.X R25, R36, R25, R27, P2, !PT ;  /* 0x0000001924197210 */ /* 0x000fe200017fe41b */
[----:B---3--:R-:W-:Y:S06]  /*5b30*/  @P1 BRA `(.L_x_40) ;  /* 0x0000008c00cc1947 */ /* 0x008fec0003800000 */
[----:B------:R0:W-:Y:S01]  /*5b40*/  STL.64 [R1+0xa8], R4 ;  /* 0x0000a80401007387 */ /* 0x0001e20000100a00 */
[----:B------:R-:W2:Y:S01]  /*5b50*/  LDC.64 R28, c[0x0][0x5c8] ;  /* 0x00017200ff1c7b82 */ /* 0x000ea20000000a00 */
[----:B------:R-:W-:Y:S02]  /*5b60*/  ULDC.64 UR6, c[0x0][0x5c0] ;  /* 0x0001700000067ab9 */ /* 0x000fe40000000a00 */
[----:B0-----:R-:W3:Y:S04]  /*5b70*/  LDL.64 R4, [R1+0x90] ;  /* 0x0000900001047983 */ /* 0x001ee80000100a00 */
[----:B-----5:R0:W-:Y:S04]  /*5b80*/  STL [R1+0xa4], R2 ;  /* 0x0000a40201007387 */ /* 0x0201e80000100800 */
[----:B0-----:R-:W3:Y:S04]  /*5b90*/  LDL.LU R2, [R1+0x88] ;  /* 0x0000880001027983 */ /* 0x001ee80000300800 */
[----:B------:R0:W-:Y:S04]  /*5ba0*/  STL [R1+0xa0], R0 ;  /* 0x0000a00001007387 */ /* 0x0001e80000100800 */
[----:B0-----:R-:W4:Y:S01]  /*5bb0*/  LDL R0, [R1+0x98] ;  /* 0x0000980001007983 */ /* 0x001f220000100800 */
[----:B---3--:R-:W-:-:S03]  /*5bc0*/  IMAD.WIDE R30, R2, 0x40, R4 ;  /* 0x00000040021e7825 */ /* 0x008fc600078e0204 */
[----:B------:R0:W5:Y:S04]  /*5bd0*/  LDL.LU.64 R4, [R1+0xa8] ;  /* 0x0000a80001047983 */ /* 0x0001680000300a00 */
[----:B------:R0:W5:Y:S01]  /*5be0*/  LDL.LU R2, [R1+0xa4] ;  /* 0x0000a40001027983 */ /* 0x0001620000300800 */
[-C--:B--2---:R-:W-:Y:S02]  /*5bf0*/  IMAD R26, R31, R28.reuse, RZ ;  /* 0x0000001c1f1a7224 */ /* 0x084fe400078e02ff */
[----:B------:R-:W-:-:S04]  /*5c00*/  IMAD.WIDE.U32 R24, R30, R28, R24 ;  /* 0x0000001c1e187225 */ /* 0x000fc800078e0018 */
[----:B------:R-:W-:Y:S01]  /*5c10*/  IMAD R27, R30, R29, R26 ;  /* 0x0000001d1e1b7224 */ /* 0x000fe200078e021a */
[----:B------:R-:W-:Y:S01]  /*5c20*/  LEA R26, P1, R28, R24, 0x3 ;  /* 0x000000181c1a7211 */ /* 0x000fe200078218ff */
[----:B----4-:R-:W-:Y:S01]  /*5c30*/  IMAD.IADD R39, R0, 0x1, -R34 ;  /* 0x0000000100277824 */ /* 0x010fe200078e0a22 */
[----:B------:R-:W-:Y:S01]  /*5c40*/  IADD3 R24, P2, R24, UR6, RZ ;  /* 0x0000000618187c10 */ /* 0x000fe2000ff5e0ff */
[----:B------:R0:W5:Y:S01]  /*5c50*/  LDL.LU R0, [R1+0xa0] ;  /* 0x0000a00001007983 */ /* 0x0001620000300800 */
[----:B------:R-:W-:Y:S01]  /*5c60*/  IMAD.IADD R27, R25, 0x1, R27 ;  /* 0x00000001191b7824 */ /* 0x000fe200078e021b */
[----:B------:R-:W-:-:S04]  /*5c70*/  IADD3 R26, P4, R26, UR6, RZ ;  /* 0x000000061a1a7c10 */ /* 0x000fc8000ff9e0ff */
[----:B------:R-:W-:Y:S01]  /*5c80*/  LEA.HI.X R29, R28, R27, R29, 0x3, P1 ;  /* 0x0000001b1c1d7211 */ /* 0x000fe200008f1c1d */
[----:B------:R-:W-:Y:S01]  /*5c90*/  IMAD R28, R40, -0x2, R35 ;  /* 0xfffffffe281c7824 */ /* 0x000fe200078e0223 */
[----:B------:R-:W-:Y:S01]  /*5ca0*/  FSETP.NEU.AND P1, PT, RZ, UR26, PT ;  /* 0x0000001aff007c0b */ /* 0x000fe2000bf2d000 */
[----:B------:R-:W-:Y:S01]  /*5cb0*/  BSSY B0, `(.L_x_40) ;  /* 0x00008db000007945 */ /* 0x000fe20003800000 */
[----:B------:R-:W-:Y:S02]  /*5cc0*/  IADD3.X R25, R27, UR7, RZ, P2, !PT ;  /* 0x000000071b197c10 */ /* 0x000fe400097fe4ff */
[----:B------:R-:W-:Y:S01]  /*5cd0*/  IADD3.X R27, R29, UR7, RZ, P4, !PT ;  /* 0x000000071d1b7c10 */ /* 0x000fe2000a7fe4ff */
[----:B------:R-:W-:-:S08]  /*5ce0*/  IMAD.IADD R34, R28, 0x1, -R37 ;  /* 0x000000011c227824 */ /* 0x000fd000078e0a25 */
[----:B0-----:R-:W-:Y:S05]  /*5cf0*/  @!P1 BRA `(.L_x_41) ;  /* 0x0000006800d89947 */ /* 0x001fea0003800000 */
[----:B------:R-:W-:Y:S01]  /*5d00*/  ULDC.64 UR6, c[0x0][0x5b8] ;  /* 0x00016e0000067ab9 */ /* 0x000fe20000000a00 */
[----:B------:R-:W-:Y:S01]  /*5d10*/  ULDC.64 UR8, c[0x0][0x5a8] ;  /* 0x00016a0000087ab9 */ /* 0x000fe20000000a00 */
[----:B------:R-:W-:Y:S01]  /*5d20*/  IMAD.WIDE.U32 R32, R227, UR6, R32 ;  /* 0x00000006e3207c25 */ /* 0x000fe2000f8e0020 */
[----:B------:R-:W-:Y:S03]  /*5d30*/  BSSY B1, `(.L_x_42) ;  /* 0x0000010000017945 */ /* 0x000fe60003800000 */
[----:B------:R-:W-:Y:S01]  /*5d40*/  IMAD R28, R38, UR6, RZ ;  /* 0x00000006261c7c24 */ /* 0x000fe2000f8e02ff */
[----:B------:R-:W-:-:S03]  /*5d50*/  IADD3 R32, P1, R37, R32, RZ ;  /* 0x0000002025207210 */ /* 0x000fc60007f3e0ff */
[----:B------:R-:W-:Y:S01]  /*5d60*/  IMAD R29, R227, UR7, R28 ;  /* 0x00000007e31d7c24 */ /* 0x000fe2000f8e021c */
[----:B------:R-:W-:Y:S02]  /*5d70*/  ULDC.64 UR6, c[0x0][0x5b0] ;  /* 0x00016c0000067ab9 */ /* 0x000fe40000000a00 */
[----:B------:R-:W-:Y:S02]  /*5d80*/  IMAD R35, R31, UR6, RZ ;  /* 0x000000061f237c24 */ /* 0x000fe4000f8e02ff */
[----:B------:R-:W-:Y:S02]  /*5d90*/  IADD3.X R33, R36, R33, R29, P1, !PT ;  /* 0x0000002124217210 */ /* 0x000fe40000ffe41d */
[----:B------:R-:W-:Y:S01]  /*5da0*/  ISETP.GE.AND P1, PT, R39, 0x1, PT ;  /* 0x000000012700780c */ /* 0x000fe20003f26270 */
[C---:B------:R-:W-:Y:S02]  /*5db0*/  IMAD R35, R30.reuse, UR7, R35 ;  /* 0x000000071e237c24 */ /* 0x040fe4000f8e0223 */
[----:B------:R-:W-:Y:S01]  /*5dc0*/  IMAD.WIDE.U32 R28, R30, UR6, R32 ;  /* 0x000000061e1c7c25 */ /* 0x000fe2000f8e0020 */
[----:B------:R-:W-:-:S02]  /*5dd0*/  ISETP.LT.OR P5, PT, R34, 0x1, !P1 ;  /* 0x000000012200780c */ /* 0x000fc40004fa1670 */
[----:B------:R-:W-:-:S04]  /*5de0*/  IADD3 R28, P2, R28, UR8, RZ ;  /* 0x000000081c1c7c10 */ /* 0x000fc8000ff5e0ff */
[--C-:B------:R-:W-:Y:S02]  /*5df0*/  IADD3.X R29, R29, UR9, R35.reuse, P2, !PT ;  /* 0x000000091d1d7c10 */ /* 0x100fe400097fe423 */
[----:B------:R-:W-:-:S05]  /*5e00*/  PRMT R35, RZ, 0x7610, R35 ;  /* 0x00007610ff237816 */ /* 0x000fca0000000023 */
[----:B------:R-:W-:Y:S05]  /*5e10*/  @P5 BRA `(.L_x_43) ;  /* 0x0000000000045947 */ /* 0x000fea0003800000 */
[----:B------:R0:W5:Y:S02]  /*5e20*/  LDG.E.U8 R35, desc[UR22][R28.64] ;  /* 0x000000161c237981 */ /* 0x000164000c1e1100 */
.L_x_43:
[----:B------:R-:W-:Y:S05]  /*5e30*/  BSYNC B1 ;  /* 0x0000000000017941 */ /* 0x000fea0003800000 */
.L_x_42:
[----:B-----5:R-:W-:Y:S01]  /*5e40*/  LOP3.LUT R35, R35, 0xff, RZ, 0xc0, !PT ;  /* 0x000000ff23237812 */ /* 0x020fe200078ec0ff */
[----:B------:R-:W-:Y:S01]  /*5e50*/  BSSY B1, `(.L_x_44) ;  /* 0x000000b000017945 */ /* 0x000fe20003800000 */
[----:B------:R-:W-:Y:S02]  /*5e60*/  ISETP.LT.OR P4, PT, R34, 0x2, !P1 ;  /* 0x000000022200780c */ /* 0x000fe40004f81670 */
[----:B------:R-:W-:-:S05]  /*5e70*/  F2FP.F16.E4M3.UNPACK_B R35, R35 ;  /* 0x00000023ff23723e */ /* 0x000fca00020006ff */
[----:B------:R-:W-:-:S05]  /*5e80*/  HADD2.F32 R35, -RZ, R35.H0_H0 ;  /* 0x20000023ff237230 */ /* 0x000fca0000004100 */
[----:B------:R-:W-:-:S04]  /*5e90*/  FMUL R35, R35, UR26 ;  /* 0x0000001a23237c20 */ /* 0x000fc80008400000 */
[----:B------:R-:W-:-:S05]  /*5ea0*/  FFMA R35, R226, UR25, R35 ;  /* 0x00000019e2237c23 */ /* 0x000fca0008000023 */
[----:B------:R-:W-:Y:S02]  /*5eb0*/  F2FP.SATFINITE.E4M3.F32.PACK_AB_MERGE_C R37, RZ, R35, RZ ;  /* 0x00000023ff25723e */ /* 0x000fe400048070ff */
[----:B------:R-:W-:-:S03]  /*5ec0*/  PRMT R35, RZ, 0x7610, R35 ;  /* 0x00007610ff237816 */ /* 0x000fc60000000023 */
[----:B------:R2:W-:Y:S01]  /*5ed0*/  @!P5 STG.E.U8 desc[UR22][R24.64], R37 ;  /* 0x000000251800d986 */ /* 0x0005e2000c101116 */
[----:B------:R-:W-:Y:S05]  /*5ee0*/  @P4 BRA `(.L_x_45) ;  /* 0x0000000000044947 */ /* 0x000fea0003800000 */
[----:B------:R3:W5:Y:S02]  /*5ef0*/  LDG.E.U8 R35, desc[UR22][R28.64+0x1] ;  /* 0x000001161c237981 */ /* 0x000764000c1e1100 */
.L_x_45:
[----:B------:R-:W-:Y:S05]  /*5f00*/  BSYNC B1 ;  /* 0x0000000000017941 */ /* 0x000fea0003800000 */
.L_x_44:
[----:B-----5:R-:W-:Y:S01]  /*5f10*/  LOP3.LUT R35, R35, 0xff, RZ, 0xc0, !PT ;  /* 0x000000ff23237812 */ /* 0x020fe200078ec0ff */
[----:B------:R-:W-:Y:S01]  /*5f20*/  BSSY B1, `(.L_x_46) ;  /* 0x0000013000017945 */ /* 0x000fe20003800000 */
[----:B--2---:R-:W-:Y:S02]  /*5f30*/  IADD3 R37, P2, R30, 0x8, RZ ;  /* 0x000000081e257810 */ /* 0x004fe40007f5e0ff */
[----:B------:R-:W-:-:S03]  /*5f40*/  F2FP.F16.E4M3.UNPACK_B R35, R35 ;  /* 0x00000023ff23723e */ /* 0x000fc600020006ff */
[----:B------:R-:W-:Y:S01]  /*5f50*/  IMAD.X R31, RZ, RZ, R31, P2 ;  /* 0x000000ffff1f7224 */ /* 0x000fe200010e061f */
[----:B------:R-:W-:Y:S01]  /*5f60*/  ISETP.GE.AND P2, PT, R39, 0x9, PT ;  /* 0x000000092700780c */ /* 0x000fe20003f46270 */
[----:B------:R-:W-:Y:S02]  /*5f70*/  HADD2.F32 R35, -RZ, R35.H0_H0 ;  /* 0x20000023ff237230 */ /* 0x000fe40000004100 */
[----:B------:R-:W-:Y:S01]  /*5f80*/  IMAD R36, R31, UR6, RZ ;  /* 0x000000061f247c24 */ /* 0x000fe2000f8e02ff */
[----:B------:R-:W-:Y:S01]  /*5f90*/  ISETP.LT.OR P5, PT, R34, 0x1, !P2 ;  /* 0x000000012200780c */ /* 0x000fe200057a1670 */
[----:B------:R-:W-:-:S04]  /*5fa0*/  IMAD.WIDE.U32 R32, R37, UR6, R32 ;  /* 0x0000000625207c25 */ /* 0x000fc8000f8e0020 */
[----:B------:R-:W-:Y:S01]  /*5fb0*/  FMUL R30, R35, UR26 ;  /* 0x0000001a231e7c20 */ /* 0x000fe20008400000 */
[----:B------:R-:W-:-:S03]  /*5fc0*/  IMAD R37, R37, UR7, R36 ;  /* 0x0000000725257c24 */ /* 0x000fc6000f8e0224 */
[----:B------:R-:W-:Y:S01]  /*5fd0*/  FFMA R225, R225, UR25, R30 ;  /* 0x00000019e1e17c23 */ /* 0x000fe2000800001e */
[----:B------:R-:W-:Y:S02]  /*5fe0*/  IADD3 R30, P6, R32, UR8, RZ ;  /* 0x00000008201e7c10 */ /* 0x000fe4000ffde0ff */
[----:B------:R-:W-:Y:S02]  /*5ff0*/  PRMT R32, RZ, 0x7610, R32 ;  /* 0x00007610ff207816 */ /* 0x000fe40000000020 */
[----:B------:R-:W-:Y:S02]  /*6000*/  F2FP.SATFINITE.E4M3.F32.PACK_AB_MERGE_C R225, RZ, R225, RZ ;  /* 0x000000e1ffe1723e */ /* 0x000fe400048070ff */
[----:B------:R-:W-:-:S03]  /*6010*/  IADD3.X R31, R33, UR9, R37, P6, !PT ;  /* 0x00000009211f7c10 */ /* 0x000fc6000b7fe425 */
[----:B------:R2:W-:Y:S01]  /*6020*/  @!P4 STG.E.U8 desc[UR22][R24.64+0x1], R225 ;  /* 0x000001e11800c986 */ /* 0x0005e2000c101116 */
[----:B------:R-:W-:Y:S05]  /*6030*/  @P5 BRA `(.L_x_47) ;  /* 0x0000000000045947 */ /* 0x000fea0003800000 */
[----:B------:R4:W5:Y:S02]  /*6040*/  LDG.E.U8 R32, desc[UR22][R30.64] ;  /* 0x000000161e207981 */ /* 0x000964000c1e1100 */
.L_x_47:
[----:B------:R-:W-:Y:S05]  /*6050*/  BSYNC B1 ;  /* 0x0000000000017941 */ /* 0x000fea0003800000 */
.L_x_46:
[----:B-----5:R-:W-:Y:S01]  /*6060*/  LOP3.LUT R32, R32, 0xff, RZ, 0xc0, !PT ;  /* 0x000000ff20207812 */ /* 0x020fe200078ec0ff */
[----:B------:R-:W-:Y:S01]  /*6070*/  BSSY B1, `(.L_x_48) ;  /* 0x000000b000017945 */ /* 0x000fe20003800000 */
[----:B------:R-:W-:Y:S02]  /*6080*/  ISETP.LT.OR P4, PT, R34, 0x2, !P2 ;  /* 0x000000022200780c */ /* 0x000fe40005781670 */
[----:B------:R-:W-:-:S05]  /*6090*/  F2FP.F16.E4M3.UNPACK_B R32, R32 ;  /* 0x00000020ff20723e */ /* 0x000fca00020006ff */
[----:B------:R-:W-:-:S05]  /*60a0*/  HADD2.F32 R32, -RZ, R32.H0_H0 ;  /* 0x20000020ff207230 */ /* 0x000fca0000004100 */
[----:B------:R-:W-:Y:S01]  /*60b0*/  FMUL R33, R32, UR26 ;  /* 0x0000001a20217c20 */ /* 0x000fe20008400000 */
[----:B------:R-:W-:-:S03]  /*60c0*/  PRMT R32, RZ, 0x7610, R32 ;  /* 0x00007610ff207816 */ /* 0x000fc60000000020 */
[----:B------:R-:W-:-:S05]  /*60d0*/  FFMA R33, R224, UR25, R33 ;  /* 0x00000019e0217c23 */ /* 0x000fca0008000021 */
[----:B------:R-:W-:-:S05]  /*60e0*/  F2FP.SATFINITE.E4M3.F32.PACK_AB_MERGE_C R33, RZ, R33, RZ ;  /* 0x00000021ff21723e */ /* 0x000fca00048070ff */
[----:B------:R0:W-:Y:S01]  /*60f0*/  @!P5 STG.E.U8 desc[UR22][R26.64], R33 ;  /* 0x000000211a00d986 */ /* 0x0001e2000c101116 */
[----:B------:R-:W-:Y:S05]  /*6100*/  @P4 BRA `(.L_x_49) ;  /* 0x0000000000044947 */ /* 0x000fea0003800000 */
[----:B------:R0:W5:Y:S02]  /*6110*/  LDG.E.U8 R32, desc[UR22][R30.64+0x1] ;  /* 0x000001161e207981 */ /* 0x000164000c1e1100 */
.L_x_49:
[----:B------:R-:W-:Y:S05]  /*6120*/  BSYNC B1 ;  /* 0x0000000000017941 */ /* 0x000fea0003800000 */
.L_x_48:
[----:B-----5:R-:W-:Y:S01]  /*6130*/  LOP3.LUT R32, R32, 0xff, RZ, 0xc0, !PT ;  /* 0x000000ff20207812 */ /* 0x020fe200078ec0ff */
[----:B------:R-:W-:Y:S01]  /*6140*/  BSSY B1, `(.L_x_50) ;  /* 0x000000b000017945 */ /* 0x000fe20003800000 */
[----:B------:R-:W-:Y:S02]  /*6150*/  ISETP.LT.OR P5, PT, R34, 0x9, !P1 ;  /* 0x000000092200780c */ /* 0x000fe40004fa1670 */
[----:B------:R-:W-:-:S05]  /*6160*/  F2FP.F16.E4M3.UNPACK_B R32, R32 ;  /* 0x00000020ff20723e */ /* 0x000fca00020006ff */
[----:B------:R-:W-:-:S05]  /*6170*/  HADD2.F32 R32, -RZ, R32.H0_H0 ;  /* 0x20000020ff207230 */ /* 0x000fca0000004100 */
[----:B------:R-:W-:-:S04]  /*6180*/  FMUL R32, R32, UR26 ;  /* 0x0000001a20207c20 */ /* 0x000fc80008400000 */
[----:B------:R-:W-:-:S05]  /*6190*/  FFMA R32, R223, UR25, R32 ;  /* 0x00000019df207c23 */ /* 0x000fca0008000020 */
[----:B0-----:R-:W-:Y:S02]  /*61a0*/  F2FP.SATFINITE.E4M3.F32.PACK_AB_MERGE_C R33, RZ, R32, RZ ;  /* 0x00000020ff21723e */ /* 0x001fe400048070ff */
[----:B------:R-:W-:-:S03]  /*61b0*/  PRMT R32, RZ, 0x7610, R32 ;  /* 0x00007610ff207816 */ /* 0x000fc60000000020 */
[----:B------:R0:W-:Y:S01]  /*61c0*/  @!P4 STG.E.U8 desc[UR22][R26.64+0x1], R33 ;  /* 0x000001211a00c986 */ /* 0x0001e2000c101116 */
[----:B------:R-:W-:Y:S05]  /*61d0*/  @P5 BRA `(.L_x_51) ;  /* 0x0000000000045947 */ /* 0x000fea0003800000 */
[----:B------:R0:W5:Y:S02]  /*61e0*/  LDG.E.U8 R32, desc[UR22][R28.64+0x8] ;  /* 0x000008161c207981 */ /* 0x000164000c1e1100 */
.L_x_51:
[----:B------:R-:W-:Y:S05]  /*61f0*/  BSYNC B1 ;  /* 0x0000000000017941 */ /* 0x000fea0003800000 */
.L_x_50:
[----:B-----5:R-:W-:Y:S01]  /*6200*/  LOP3.LUT R32, R32, 0xff, RZ, 0xc0, !PT ;  /* 0x000000ff20207812 */ /* 0x020fe200078ec0ff */
[----:B------:R-:W-:Y:S01]  /*6210*/  BSSY B1, `(.L_x_52) ;  /* 0x000000b000017945 */ /* 0x000fe20003800000 */
[----:B------:R-:W-:Y:S02]  /*6220*/  ISETP.LT.OR P4, PT, R34, 0xa, !P1 ;  /* 0x0000000a2200780c */ /* 0x000fe40004f81670 */
[----:B------:R-:W-:-:S05]  /*6230*/  F2FP.F16.E4M3.UNPACK_B R32, R32 ;  /* 0x00000020ff20723e */ /* 0x000fca00020006ff */
[----:B------:R-:W-:-:S05]  /*6240*/  HADD2.F32 R32, -RZ, R32.H0_H0 ;  /* 0x20000020ff207230 */ /* 0x000fca0000004100 */
[----:B0-----:R-:W-:Y:S01]  /*6250*/  FMUL R33, R32, UR26 ;  /* 0x0000001a20217c20 */ /* 0x001fe20008400000 */
[----:B------:R-:W-:-:S03]  /*6260*/  PRMT R32, RZ, 0x7610, R32 ;  /* 0x00007610ff207816 */ /* 0x000fc60000000020 */
[----:B------:R-:W-:-:S05]  /*6270*/  FFMA R33, R222, UR25, R33 ;  /* 0x00000019de217c23 */ /* 0x000fca0008000021 */
[----:B------:R-:W-:-:S05]  /*6280*/  F2FP.SATFINITE.E4M3.F32.PACK_AB_MERGE_C R33, RZ, R33, RZ ;  /* 0x00000021ff21723e */ /* 0x000fca00048070ff */
[----:B------:R0:W-:Y:S01]  /*6290*/  @!P5 STG.E.U8 desc[UR22][R24.64+0x8], R33 ;  /* 0x000008211800d986 */ /* 0x0001e2000c101116 */
[----:B------:R-:W-:Y:S05]  /*62a0*/  @P4 BRA `(.L_x_53) ;  /* 0x0000000000044947 */ /* 0x000fea0003800000 */
[----:B------:R0:W5:Y:S02]  /*62b0*/  LDG.E.U8 R32, desc[UR22][R28.64+0x9] ;  /* 0x000009161c207981 */ /* 0x000164000c1e1100 */
.L_x_53:
[----:B------:R-:W-:Y:S05]  /*62c0*/  BSYNC B1 ;  /* 0x0000000000017941 */ /* 0x000fea0003800000 */
.L_x_52:
        /* <DEDUP_REMOVED lines=12> */
.L_x_55:
[----:B------:R-:W-:Y:S05]  /*6390*/  BSYNC B1 ;  /* 0x0000000000017941 */ /* 0x000fea0003800000 */
.L_x_54:
        /* <DEDUP_REMOVED lines=12> */
.L_x_57:
[----:B------:R-:W-:Y:S05]  /*6460*/  BSYNC B1 ;  /* 0x0000000000017941 */ /* 0x000fea0003800000 */
.L_x_56:
        /* <DEDUP_REMOVED lines=12> */
.L_x_59:
[----:B------:R-:W-:Y:S05]  /*6530*/  BSYNC B1 ;  /* 0x0000000000017941 */ /* 0x000fea0003800000 */
.L_x_58:
        /* <DEDUP_REMOVED lines=12> */
.L_x_61:
[----:B------:R-:W-:Y:S05]  /*6600*/  BSYNC B1 ;  /* 0x0000000000017941 */ /* 0x000fea0003800000 */
.L_x_60:
        /* <DEDUP_REMOVED lines=12> */
.L_x_63:
[----:B------:R-:W-:Y:S05]  /*66d0*/  BSYNC B1 ;  /* 0x0000000000017941 */ /* 0x000fea0003800000 */
.L_x_62:
        /* <DEDUP_REMOVED lines=12> */
.L_x_65:
[----:B------:R-:W-:Y:S05]  /*67a0*/  BSYNC B1 ;  /* 0x0000000000017941 */ /* 0x000fea0003800000 */
.L_x_64:
        /* <DEDUP_REMOVED lines=12> */
.L_x_67:
[----:B------:R-:W-:Y:S05]  /*6870*/  BSYNC B1 ;  /* 0x0000000000017941 */ /* 0x000fea0003800000 */
.L_x_66:
        /* <DEDUP_REMOVED lines=12> */
.L_x_69:
[----:B------:R-:W-:Y:S05]  /*6940*/  BSYNC B1 ;  /* 0x0000000000017941 */ /* 0x000fea0003800000 */
.L_x_68:
        /* <DEDUP_REMOVED lines=12> */
.L_x_71:
[----:B------:R-:W-:Y:S05]  /*6a10*/  BSYNC B1 ;  /* 0x0000000000017941 */ /* 0x000fea0003800000 */
.L_x_70:
        /* <DEDUP_REMOVED lines=12> */
.L_x_73:
[----:B------:R-:W-:Y:S05]  /*6ae0*/  BSYNC B1 ;  /* 0x0000000000017941 */ /* 0x000fea0003800000 */
.L_x_72:
        /* <DEDUP_REMOVED lines=12> */
.L_x_75:
[----:B------:R-:W-:Y:S05]  /*6bb0*/  BSYNC B1 ;  /* 0x0000000000017941 */ /* 0x000fea0003800000 */
.L_x_74:
        /* <DEDUP_REMOVED lines=12> */
.L_x_77:
[----:B------:R-:W-:Y:S05]  /*6c80*/  BSYNC B1 ;  /* 0x0000000000017941 */ /* 0x000fea0003800000 */
.L_x_76:
        /* <DEDUP_REMOVED lines=12> */
.L_x_79:
[----:B------:R-:W-:Y:S05]  /*6d50*/  BSYNC B1 ;  /* 0x0000000000017941 */ /* 0x000fea0003800000 */
.L_x_78:
        /* <DEDUP_REMOVED lines=12> */
.L_x_81:
[----:B------:R-:W-:Y:S05]  /*6e20*/  BSYNC B1 ;  /* 0x0000000000017941 */ /* 0x000fea0003800000 */
.L_x_80:
        /* <DEDUP_REMOVED lines=12> */
.L_x_83:
[----:B------:R-:W-:Y:S05]  /*6ef0*/  BSYNC B1 ;  /* 0x0000000000017941 */ /* 0x000fea0003800000 */
.L_x_82:
        /* <DEDUP_REMOVED lines=12> */
.L_x_85:
[----:B------:R-:W-:Y:S05]  /*6fc0*/  BSYNC B1 ;  /* 0x0000000000017941 */ /* 0x000fea0003800000 */
.L_x_84:
        /* <DEDUP_REMOVED lines=12> */
.L_x_87:
[----:B------:R-:W-:Y:S05]  /*7090*/  BSYNC B1 ;  /* 0x0000000000017941 */ /* 0x000fea0003800000 */
.L_x_86:
        /* <DEDUP_REMOVED lines=12> */
.L_x_89:
[----:B------:R-:W-:Y:S05]  /*7160*/  BSYNC B1 ;  /* 0x0000000000017941 */ /* 0x000fea0003800000 */
.L_x_88:
        /* <DEDUP_REMOVED lines=12> */
.L_x_91:
[----:B------:R-:W-:Y:S05]  /*7230*/  BSYNC B1 ;  /* 0x0000000000017941 */ /* 0x000fea0003800000 */
.L_x_90:
        /* <DEDUP_REMOVED lines=12> */
.L_x_93:
[----:B------:R-:W-:Y:S05]  /*7300*/  BSYNC B1 ;  /* 0x0000000000017941 */ /* 0x000fea0003800000 */
.L_x_92:
        /* <DEDUP_REMOVED lines=12> */
.L_x_95:
[----:B------:R-:W-:Y:S05]  /*73d0*/  BSYNC B1 ;  /* 0x0000000000017941 */ /* 0x000fea0003800000 */
.L_x_94:
        /* <DEDUP_REMOVED lines=12> */
.L_x_97:
[----:B------:R-:W-:Y:S05]  /*74a0*/  BSYNC B1 ;  /* 0x0000000000017941 */ /* 0x000fea0003800000 */
.L_x_96:
        /* <DEDUP_REMOVED lines=12> */
.L_x_99:
[----:B------:R-:W-:Y:S05]  /*7570*/  BSYNC B1 ;  /* 0x0000000000017941 */ /* 0x000fea0003800000 */
.L_x_98:
        /* <DEDUP_REMOVED lines=12> */
.L_x_101:
[----:B------:R-:W-:Y:S05]  /*7640*/  BSYNC B1 ;  /* 0x0000000000017941 */ /* 0x000fea0003800000 */
.L_x_100:
        /* <DEDUP_REMOVED lines=12> */
.L_x_103:
[----:B------:R-:W-:Y:S05]  /*7710*/  BSYNC B1 ;  /* 0x0000000000017941 */ /* 0x000fea0003800000 */
.L_x_102:
        /* <DEDUP_REMOVED lines=12> */
.L_x_105:
[----:B------:R-:W-:Y:S05]  /*77e0*/  BSYNC B1 ;  /* 0x0000000000017941 */ /* 0x000fea0003800000 */
.L_x_104:
        /* <DEDUP_REMOVED lines=12> */
.L_x_107:
[----:B------:R-:W-:Y:S05]  /*78b0*/  BSYNC B1 ;  /* 0x0000000000017941 */ /* 0x000fea0003800000 */
.L_x_106:
        /* <DEDUP_REMOVED lines=12> */
.L_x_109:
[----:B------:R-:W-:Y:S05]  /*7980*/  BSYNC B1 ;  /* 0x0000000000017941 */ /* 0x000fea0003800000 */
.L_x_108:
        /* <DEDUP_REMOVED lines=12> */
.L_x_111:
[----:B------:R-:W-:Y:S05]  /*7a50*/  BSYNC B1 ;  /* 0x0000000000017941 */ /* 0x000fea0003800000 */
.L_x_110:
        /* <DEDUP_REMOVED lines=12> */
.L_x_113:
[----:B------:R-:W-:Y:S05]  /*7b20*/  BSYNC B1 ;  /* 0x0000000000017941 */ /* 0x000fea0003800000 */
.L_x_112:
        /* <DEDUP_REMOVED lines=12> */
.L_x_115:
[----:B------:R-:W-:Y:S05]  /*7bf0*/  BSYNC B1 ;  /* 0x0000000000017941 */ /* 0x000fea0003800000 */
.L_x_114:
        /* <DEDUP_REMOVED lines=12> */
.L_x_117:
[----:B------:R-:W-:Y:S05]  /*7cc0*/  BSYNC B1 ;  /* 0x0000000000017941 */ /* 0x000fea0003800000 */
.L_x_116:
        /* <DEDUP_REMOVED lines=12> */
.L_x_119:
[----:B------:R-:W-:Y:S05]  /*7d90*/  BSYNC B1 ;  /* 0x0000000000017941 */ /* 0x000fea0003800000 */
.L_x_118:
        /* <DEDUP_REMOVED lines=12> */
.L_x_121:
[----:B------:R-:W-:Y:S05]  /*7e60*/  BSYNC B1 ;  /* 0x0000000000017941 */ /* 0x000fea0003800000 */
.L_x_120:
        /* <DEDUP_REMOVED lines=12> */
.L_x_123:
[----:B------:R-:W-:Y:S05]  /*7f30*/  BSYNC B1 ;  /* 0x0000000000017941 */ /* 0x000fea0003800000 */
.L_x_122:
        /* <DEDUP_REMOVED lines=12> */
.L_x_125:
[----:B------:R-:W-:Y:S05]  /*8000*/  BSYNC B1 ;  /* 0x0000000000017941 */ /* 0x000fea0003800000 */
.L_x_124:
        /* <DEDUP_REMOVED lines=12> */
.L_x_127:
[----:B------:R-:W-:Y:S05]  /*80d0*/  BSYNC B1 ;  /* 0x0000000000017941 */ /* 0x000fea0003800000 */
.L_x_126:
        /* <DEDUP_REMOVED lines=12> */
.L_x_129:
[----:B------:R-:W-:Y:S05]  /*81a0*/  BSYNC B1 ;  /* 0x0000000000017941 */ /* 0x000fea0003800000 */
.L_x_128:
        /* <DEDUP_REMOVED lines=12> */
.L_x_131:
[----:B------:R-:W-:Y:S05]  /*8270*/  BSYNC B1 ;  /* 0x0000000000017941 */ /* 0x000fea0003800000 */
.L_x_130:
        /* <DEDUP_REMOVED lines=12> */
.L_x_133:
[----:B------:R-:W-:Y:S05]  /*8340*/  BSYNC B1 ;  /* 0x0000000000017941 */ /* 0x000fea0003800000 */
.L_x_132:
        /* <DEDUP_REMOVED lines=12> */
.L_x_135:
[----:B------:R-:W-:Y:S05]  /*8410*/  BSYNC B1 ;  /* 0x0000000000017941 */ /* 0x000fea0003800000 */
.L_x_134:
        /* <DEDUP_REMOVED lines=12> */
.L_x_137:
[----:B------:R-:W-:Y:S05]  /*84e0*/  BSYNC B1 ;  /* 0x0000000000017941 */ /* 0x000fea0003800000 */
.L_x_136:
        /* <DEDUP_REMOVED lines=12> */
.L_x_139:
[----:B------:R-:W-:Y:S05]  /*85b0*/  BSYNC B1 ;  /* 0x0000000000017941 */ /* 0x000fea0003800000 */
.L_x_138:
        /* <DEDUP_REMOVED lines=12> */
.L_x_141:
[----:B------:R-:W-:Y:S05]  /*8680*/  BSYNC B1 ;  /* 0x0000000000017941 */ /* 0x000fea0003800000 */
.L_x_140:
        /* <DEDUP_REMOVED lines=12> */
.L_x_143:
[----:B------:R-:W-:Y:S05]  /*8750*/  BSYNC B1 ;  /* 0x0000000000017941 */ /* 0x000fea0003800000 */
.L_x_142:
        /* <DEDUP_REMOVED lines=12> */
.L_x_145:
[----:B------:R-:W-:Y:S05]  /*8820*/  BSYNC B1 ;  /* 0x0000000000017941 */ /* 0x000fea0003800000 */
.L_x_144:
        /* <DEDUP_REMOVED lines=12> */
.L_x_147:
[----:B------:R-:W-:Y:S05]  /*88f0*/  BSYNC B1 ;  /* 0x0000000000017941 */ /* 0x000fea0003800000 */
.L_x_146:
        /* <DEDUP_REMOVED lines=12> */
.L_x_149:
[----:B------:R-:W-:Y:S05]  /*89c0*/  BSYNC B1 ;  /* 0x0000000000017941 */ /* 0x000fea0003800000 */
.L_x_148:
        /* <DEDUP_REMOVED lines=12> */
.L_x_151:
[----:B------:R-:W-:Y:S05]  /*8a90*/  BSYNC B1 ;  /* 0x0000000000017941 */ /* 0x000fea0003800000 */
.L_x_150:
        /* <DEDUP_REMOVED lines=12> */
.L_x_153:
[----:B------:R-:W-:Y:S05]  /*8b60*/  BSYNC B1 ;  /* 0x0000000000017941 */ /* 0x000fea0003800000 */
.L_x_152:
        /* <DEDUP_REMOVED lines=12> */
.L_x_155:
[----:B------:R-:W-:Y:S05]  /*8c30*/  BSYNC B1 ;  /* 0x0000000000017941 */ /* 0x000fea0003800000 */
.L_x_154:
        /* <DEDUP_REMOVED lines=12> */
.L_x_157:
[----:B------:R-:W-:Y:S05]  /*8d00*/  BSYNC B1 ;  /* 0x0000000000017941 */ /* 0x000fea0003800000 */
.L_x_156:
        /* <DEDUP_REMOVED lines=12> */
.L_x_159:
[----:B------:R-:W-:Y:S05]  /*8dd0*/  BSYNC B1 ;  /* 0x0000000000017941 */ /* 0x000fea0003800000 */
.L_x_158:
        /* <DEDUP_REMOVED lines=12> */
.L_x_161:
[----:B------:R-:W-:Y:S05]  /*8ea0*/  BSYNC B1 ;  /* 0x0000000000017941 */ /* 0x000fea0003800000 */
.L_x_160:
        /* <DEDUP_REMOVED lines=12> */
.L_x_163:
[----:B------:R-:W-:Y:S05]  /*8f70*/  BSYNC B1 ;  /* 0x0000000000017941 */ /* 0x000fea0003800000 */
.L_x_162:
        /* <DEDUP_REMOVED lines=12> */
.L_x_165:
[----:B------:R-:W-:Y:S05]  /*9040*/  BSYNC B1 ;  /* 0x0000000000017941 */ /* 0x000fea0003800000 */
.L_x_164:
        /* <DEDUP_REMOVED lines=12> */
.L_x_167:
[----:B------:R-:W-:Y:S05]  /*9110*/  BSYNC B1 ;  /* 0x0000000000017941 */ /* 0x000fea0003800000 */
.L_x_166:
        /* <DEDUP_REMOVED lines=12> */
.L_x_169:
[----:B------:R-:W-:Y:S05]  /*91e0*/  BSYNC B1 ;  /* 0x0000000000017941 */ /* 0x000fea0003800000 */
.L_x_168:
        /* <DEDUP_REMOVED lines=12> */
.L_x_171:
[----:B------:R-:W-:Y:S05]  /*92b0*/  BSYNC B1 ;  /* 0x0000000000017941 */ /* 0x000fea0003800000 */
.L_x_170:
        /* <DEDUP_REMOVED lines=12> */
.L_x_173:
[----:B------:R-:W-:Y:S05]  /*9380*/  BSYNC B1 ;  /* 0x0000000000017941 */ /* 0x000fea0003800000 */
.L_x_172:
        /* <DEDUP_REMOVED lines=12> */
.L_x_175:
[----:B------:R-:W-:Y:S05]  /*9450*/  BSYNC B1 ;  /* 0x0000000000017941 */ /* 0x000fea0003800000 */
.L_x_174:
        /* <DEDUP_REMOVED lines=12> */
.L_x_177:
[----:B------:R-:W-:Y:S05]  /*9520*/  BSYNC B1 ;  /* 0x0000000000017941 */ /* 0x000fea0003800000 */
.L_x_176:
        /* <DEDUP_REMOVED lines=12> */
.L_x_179:
[----:B------:R-:W-:Y:S05]  /*95f0*/  BSYNC B1 ;  /* 0x0000000000017941 */ /* 0x000fea0003800000 */
.L_x_178:
        /* <DEDUP_REMOVED lines=12> */
.L_x_181:
[----:B------:R-:W-:Y:S05]  /*96c0*/  BSYNC B1 ;  /* 0x0000000000017941 */ /* 0x000fea0003800000 */
.L_x_180:
        /* <DEDUP_REMOVED lines=12> */
.L_x_183:
[----:B------:R-:W-:Y:S05]  /*9790*/  BSYNC B1 ;  /* 0x0000000000017941 */ /* 0x000fea0003800000 */
.L_x_182:
        /* <DEDUP_REMOVED lines=12> */
.L_x_185:
[----:B------:R-:W-:Y:S05]  /*9860*/  BSYNC B1 ;  /* 0x0000000000017941 */ /* 0x000fea0003800000 */
.L_x_184:
        /* <DEDUP_REMOVED lines=12> */
.L_x_187:
[----:B------:R-:W-:Y:S05]  /*9930*/  BSYNC B1 ;  /* 0x0000000000017941 */ /* 0x000fea0003800000 */
.L_x_186:
        /* <DEDUP_REMOVED lines=12> */
.L_x_189:
[----:B------:R-:W-:Y:S05]  /*9a00*/  BSYNC B1 ;  /* 0x0000000000017941 */ /* 0x000fea0003800000 */
.L_x_188:
        /* <DEDUP_REMOVED lines=12> */
.L_x_191:
[----:B------:R-:W-:Y:S05]  /*9ad0*/  BSYNC B1 ;  /* 0x0000000000017941 */ /* 0x000fea0003800000 */
.L_x_190:
        /* <DEDUP_REMOVED lines=12> */
.L_x_193:
[----:B------:R-:W-:Y:S05]  /*9ba0*/  BSYNC B1 ;  /* 0x0000000000017941 */ /* 0x000fea0003800000 */
.L_x_192:
[----:B-----5:R-:W-:Y:S01]  /*9bb0*/  LOP3.LUT R32, R32, 0xff, RZ, 0xc0, !PT ;  /* 0x000000ff20207812 */ /* 0x020fe200078ec0ff */
[----:B------:R-:W-:Y:S01]  /*9bc0*/  BSSY B1, `(.L_x_194) ;  /* 0x000000b000017945 */ /* 0x000fe20003800000 */
[----:B------:R-:W-:Y:S02]  /*9bd0*/  ISETP.LT.OR P5, PT, R34, 0x99, !P1 ;  /* 0x000000992200780c */ /* 0x000fe40004fa1670 */
[----:B------:R-:W-:-:S05]  /*9be0*/  F2FP.F16.E4M3.UNPACK_B R32, R32 ;  /* 0x00000020ff20723e */ /* 0x000fca00020006ff */
[----:B------:R-:W-:-:S05]  /*9bf0*/  HADD2.F32 R32, -RZ, R32.H0_H0 ;  /* 0x20000020ff207230 */ /* 0x000fca0000004100 */
[----:B------:R-:W-:-:S04]  /*9c00*/  FMUL R32, R32, UR26 ;  /* 0x0000001a20207c20 */ /* 0x000fc80008400000 */
[----:B------:R-:W-:Y:S01]  /*9c10*/  FFMA R32, R23, UR25, R32 ;  /* 0x0000001917207c23 */ /* 0x000fe20008000020 */
[----:B------:R-:W-:-:S04]  /*9c20*/  PRMT R23, RZ, 0x7610, R23 ;  /* 0x00007610ff177816 */ /* 0x000fc80000000017 */
[----:B0-----:R-:W-:-:S05]  /*9c30*/  F2FP.SATFINITE.E4M3.F32.PACK_AB_MERGE_C R33, RZ, R32, RZ ;  /* 0x00000020ff21723e */ /* 0x001fca00048070ff */
[----:B------:R0:W-:Y:S01]  /*9c40*/  @!P4 STG.E.U8 desc[UR22][R26.64+0x91], R33 ;  /* 0x000091211a00c986 */ /* 0x0001e2000c101116 */
[----:B------:R-:W-:Y:S05]  /*9c50*/  @P5 BRA `(.L_x_195) ;  /* 0x0000000000045947 */ /* 0x000fea0003800000 */
[----:B------:R0:W5:Y:S02]  /*9c60*/  LDG.E.U8 R23, desc[UR22][R28.64+0x98] ;  /* 0x000098161c177981 */ /* 0x000164000c1e1100 */
.L_x_195:
[----:B------:R-:W-:Y:S05]  /*9c70*/  BSYNC B1 ;  /* 0x0000000000017941 */ /* 0x000fea0003800000 */
.L_x_194:
        /* <DEDUP_REMOVED lines=8> */
[----:B------:R-:W-:-:S05]  /*9d00*/  F2FP.SATFINITE.E4M3.F32.PACK_AB_MERGE_C R23, RZ, R23, RZ ;  /* 0x00000017ff17723e */ /* 0x000fca00048070ff */
[----:B------:R0:W-:Y:S01]  /*9d10*/  @!P5 STG.E.U8 desc[UR22][R24.64+0x98], R23 ;  /* 0x000098171800d986 */ /* 0x0001e2000c101116 */
[----:B------:R-:W-:Y:S05]  /*9d20*/  @P4 BRA `(.L_x_197) ;  /* 0x0000000000044947 */ /* 0x000fea0003800000 */
[----:B------:R0:W5:Y:S02]  /*9d30*/  LDG.E.U8 R22, desc[UR22][R28.64+0x99] ;  /* 0x000099161c167981 */ /* 0x000164000c1e1100 */
.L_x_197:
[----:B------:R-:W-:Y:S05]  /*9d40*/  BSYNC B1 ;  /* 0x0000000000017941 */ /* 0x000fea0003800000 */
.L_x_196:
        /* <DEDUP_REMOVED lines=12> */
.L_x_199:
[----:B------:R-:W-:Y:S05]  /*9e10*/  BSYNC B1 ;  /* 0x0000000000017941 */ /* 0x000fea0003800000 */
.L_x_198:
        /* <DEDUP_REMOVED lines=12> */
.L_x_201:
[----:B------:R-:W-:Y:S05]  /*9ee0*/  BSYNC B1 ;  /* 0x0000000000017941 */ /* 0x000fea0003800000 */
.L_x_200:
        /* <DEDUP_REMOVED lines=12> */
.L_x_203:
[----:B------:R-:W-:Y:S05]  /*9fb0*/  BSYNC B1 ;  /* 0x0000000000017941 */ /* 0x000fea0003800000 */
.L_x_202:
        /* <DEDUP_REMOVED lines=12> */
.L_x_205:
[----:B------:R-:W-:Y:S05]  /*a080*/  BSYNC B1 ;  /* 0x0000000000017941 */ /* 0x000fea0003800000 */
.L_x_204:
        /* <DEDUP_REMOVED lines=12> */
.L_x_207:
[----:B------:R-:W-:Y:S05]  /*a150*/  BSYNC B1 ;  /* 0x0000000000017941 */ /* 0x000fea0003800000 */
.L_x_206:
        /* <DEDUP_REMOVED lines=12> */
.L_x_209:
[----:B------:R-:W-:Y:S05]  /*a220*/  BSYNC B1 ;  /* 0x0000000000017941 */ /* 0x000fea0003800000 */
.L_x_208:
        /* <DEDUP_REMOVED lines=12> */
.L_x_211:
[----:B------:R-:W-:Y:S05]  /*a2f0*/  BSYNC B1 ;  /* 0x0000000000017941 */ /* 0x000fea0003800000 */
.L_x_210:
        /* <DEDUP_REMOVED lines=12> */
.L_x_213:
[----:B------:R-:W-:Y:S05]  /*a3c0*/  BSYNC B1 ;  /* 0x0000000000017941 */ /* 0x000fea0003800000 */
.L_x_212:
        /* <DEDUP_REMOVED lines=12> */
.L_x_215:
[----:B------:R-:W-:Y:S05]  /*a490*/  BSYNC B1 ;  /* 0x0000000000017941 */ /* 0x000fea0003800000 */
.L_x_214:
        /* <DEDUP_REMOVED lines=12> */
.L_x_217:
[----:B------:R-:W-:Y:S05]  /*a560*/  BSYNC B1 ;  /* 0x0000000000017941 */ /* 0x000fea0003800000 */
.L_x_216:
        /* <DEDUP_REMOVED lines=12> */
.L_x_219:
[----:B------:R-:W-:Y:S05]  /*a630*/  BSYNC B1 ;  /* 0x0000000000017941 */ /* 0x000fea0003800000 */
.L_x_218:
        /* <DEDUP_REMOVED lines=12> */
.L_x_221:
[----:B------:R-:W-:Y:S05]  /*a700*/  BSYNC B1 ;  /* 0x0000000000017941 */ /* 0x000fea0003800000 */
.L_x_220:
        /* <DEDUP_REMOVED lines=12> */
.L_x_223:
[----:B------:R-:W-:Y:S05]  /*a7d0*/  BSYNC B1 ;  /* 0x0000000000017941 */ /* 0x000fea0003800000 */
.L_x_222:
        /* <DEDUP_REMOVED lines=12> */
.L_x_225:
[----:B------:R-:W-:Y:S05]  /*a8a0*/  BSYNC B1 ;  /* 0x0000000000017941 */ /* 0x000fea0003800000 */
.L_x_224:
        /* <DEDUP_REMOVED lines=12> */
.L_x_227:
[----:B------:R-:W-:Y:S05]  /*a970*/  BSYNC B1 ;  /* 0x0000000000017941 */ /* 0x000fea0003800000 */
.L_x_226:
        /* <DEDUP_REMOVED lines=12> */
.L_x_229:
[----:B------:R-:W-:Y:S05]  /*aa40*/  BSYNC B1 ;  /* 0x0000000000017941 */ /* 0x000fea0003800000 */
.L_x_228:
        /* <DEDUP_REMOVED lines=12> */
.L_x_231:
[----:B------:R-:W-:Y:S05]  /*ab10*/  BSYNC B1 ;  /* 0x0000000000017941 */ /* 0x000fea0003800000 */
.L_x_230:
        /* <DEDUP_REMOVED lines=12> */
.L_x_233:
[----:B------:R-:W-:Y:S05]  /*abe0*/  BSYNC B1 ;  /* 0x0000000000017941 */ /* 0x000fea0003800000 */
.L_x_232:
        /* <DEDUP_REMOVED lines=12> */
.L_x_235:
[----:B------:R-:W-:Y:S05]  /*acb0*/  BSYNC B1 ;  /* 0x0000000000017941 */ /* 0x000fea0003800000 */
.L_x_234:
        /* <DEDUP_REMOVED lines=12> */
.L_x_237:
[----:B------:R-:W-:Y:S05]  /*ad80*/  BSYNC B1 ;  /* 0x0000000000017941 */ /* 0x000fea0003800000 */
.L_x_236:
[----:B-----5:R-:W-:Y:S01]  /*ad90*/  LOP3.LUT R2, R2, 0xff, RZ, 0xc0, !PT ;  /* 0x000000ff02027812 */ /* 0x020fe200078ec0ff */
[----:B------:R-:W-:Y:S01]  /*ada0*/  BSSY B1, `(.L_x_238) ;  /* 0x000000b000017945 */ /* 0x000fe20003800000 */
[----:B------:R-:W-:Y:S02]  /*adb0*/  ISETP.LT.OR P5, PT, R34, 0xc1, !P2 ;  /* 0x000000c12200780c */ /* 0x000fe400057a1670 */
[----:B------:R-:W-:-:S05]  /*adc0*/  F2FP.F16.E4M3.UNPACK_B R2, R2 ;  /* 0x00000002ff02723e */ /* 0x000fca00020006ff */
[----:B------:R-:W-:-:S05]  /*add0*/  HADD2.F32 R2, -RZ, R2.H0_H0 ;  /* 0x20000002ff027230 */ /* 0x000fca0000004100 */
[----:B0-----:R-:W-:-:S04]  /*ade0*/  FMUL R3, R2, UR26 ;  /* 0x0000001a02037c20 */ /* 0x001fc80008400000 */
[----:B------:R-:W-:Y:S01]  /*adf0*/  FFMA R3, R0, UR25, R3 ;  /* 0x0000001900037c23 */ /* 0x000fe20008000003 */
[----:B------:R-:W-:-:S04]  /*ae00*/  PRMT R0, RZ, 0x7610, R0 ;  /* 0x00007610ff007816 */ /* 0x000fc80000000000 */
[----:B------:R-:W-:-:S05]  /*ae10*/  F2FP.SATFINITE.E4M3.F32.PACK_AB_MERGE_C R3, RZ, R3, RZ ;  /* 0x00000003ff03723e */ /* 0x000fca00048070ff */
[----:B------:R0:W-:Y:S01]  /*ae20*/  @!P4 STG.E.U8 desc[UR22][R24.64+0xc1], R3 ;  /* 0x0000c1031800c986 */ /* 0x0001e2000c101116 */
[----:B------:R-:W-:Y:S05]  /*ae30*/  @P5 BRA `(.L_x_239) ;  /* 0x0000000000045947 */ /* 0x000fea0003800000 */
[----:B------:R0:W5:Y:S02]  /*ae40*/  LDG.E.U8 R0, desc[UR22][R30.64+0xc0] ;  /* 0x0000c0161e007981 */ /* 0x000164000c1e1100 */
.L_x_239:
[----:B------:R-:W-:Y:S05]  /*ae50*/  BSYNC B1 ;  /* 0x0000000000017941 */ /* 0x000fea0003800000 */
.L_x_238:
[----:B------:R-:W2:Y:S01]  /*ae60*/  LDL.LU R2, [R1] ;  /* 0x0000000001027983 */ /* 0x000ea20000300800 */
[----:B-----5:R-:W-:Y:S01]  /*ae70*/  LOP3.LUT R0, R0, 0xff, RZ, 0xc0, !PT ;  /* 0x000000ff00007812 */ /* 0x020fe200078ec0ff */
[----:B------:R-:W-:Y:S01]  /*ae80*/  BSSY B1, `(.L_x_240) ;  /* 0x000000b000017945 */ /* 0x000fe20003800000 */
[----:B------:R-:W-:Y:S02]  /*ae90*/  ISETP.LT.OR P4, PT, R34, 0xc2, !P2 ;  /* 0x000000c22200780c */ /* 0x000fe40005781670 */
[----:B------:R-:W-:-:S05]  /*aea0*/  F2FP.F16.E4M3.UNPACK_B R0, R0 ;  /* 0x00000000ff00723e */ /* 0x000fca00020006ff */
[----:B------:R-:W-:-:S05]  /*aeb0*/  HADD2.F32 R0, -RZ, R0.H0_H0 ;  /* 0x20000000ff007230 */ /* 0x000fca0000004100 */
[----:B------:R-:W-:-:S04]  /*aec0*/  FMUL R0, R0, UR26 ;  /* 0x0000001a00007c20 */ /* 0x000fc80008400000 */
[----:B--2---:R-:W-:-:S05]  /*aed0*/  FFMA R0, R2, UR25, R0 ;  /* 0x0000001902007c23 */ /* 0x004fca0008000000 */
[----:B0-----:R-:W-:Y:S02]  /*aee0*/  F2FP.SATFINITE.E4M3.F32.PACK_AB_MERGE_C R3, RZ, R0, RZ ;  /* 0x00000000ff03723e */ /* 0x001fe400048070ff */
[----:B------:R-:W-:-:S03]  /*aef0*/  PRMT R0, RZ, 0x7610, R0 ;  /* 0x00007610ff007816 */ /* 0x000fc60000000000 */
[----:B------:R0:W-:Y:S01]  /*af00*/  @!P5 STG.E.U8 desc[UR22][R26.64+0xc0], R3 ;  /* 0x0000c0031a00d986 */ /* 0x0001e2000c101116 */
[----:B------:R-:W-:Y:S05]  /*af10*/  @P4 BRA `(.L_x_241) ;  /* 0x0000000000044947 */ /* 0x000fea0003800000 */
[----:B------:R2:W5:Y:S02]  /*af20*/  LDG.E.U8 R0, desc[UR22][R30.64+0xc1] ;  /* 0x0000c1161e007981 */ /* 0x000564000c1e1100 */
.L_x_241:
[----:B------:R-:W-:Y:S05]  /*af30*/  BSYNC B1 ;  /* 0x0000000000017941 */ /* 0x000fea0003800000 */
.L_x_240:
[----:B------:R-:W3:Y:S01]  /*af40*/  LDL.LU R2, [R1+0x4] ;  /* 0x0000040001027983 */ /* 0x000ee20000300800 */
[----:B-----5:R-:W-:Y:S01]  /*af50*/  LOP3.LUT R0, R0, 0xff, RZ, 0xc0, !PT ;  /* 0x000000ff00007812 */ /* 0x020fe200078ec0ff */
[----:B------:R-:W-:Y:S01]  /*af60*/  BSSY B1, `(.L_x_242) ;  /* 0x000000b000017945 */ /* 0x000fe20003800000 */
[----:B------:R-:W-:Y:S02]  /*af70*/  ISETP.LT.OR P5, PT, R34, 0xc9, !P1 ;  /* 0x000000c92200780c */ /* 0x000fe40004fa1670 */
[----:B------:R-:W-:-:S05]  /*af80*/  F2FP.F16.E4M3.UNPACK_B R0, R0 ;  /* 0x00000000ff00723e */ /* 0x000fca00020006ff */
[----:B------:R-:W-:-:S05]  /*af90*/  HADD2.F32 R0, -RZ, R0.H0_H0 ;  /* 0x20000000ff007230 */ /* 0x000fca0000004100 */
[----:B------:R-:W-:-:S04]  /*afa0*/  FMUL R0, R0, UR26 ;  /* 0x0000001a00007c20 */ /* 0x000fc80008400000 */
[----:B---3--:R-:W-:-:S05]  /*afb0*/  FFMA R0, R2, UR25, R0 ;  /* 0x0000001902007c23 */ /* 0x008fca0008000000 */
[----:B0-----:R-:W-:Y:S02]  /*afc0*/  F2FP.SATFINITE.E4M3.F32.PACK_AB_MERGE_C R3, RZ, R0, RZ ;  /* 0x00000000ff03723e */ /* 0x001fe400048070ff */
[----:B------:R-:W-:-:S03]  /*afd0*/  PRMT R0, RZ, 0x7610, R0 ;  /* 0x00007610ff007816 */ /* 0x000fc60000000000 */
[----:B------:R0:W-:Y:S01]  /*afe0*/  @!P4 STG.E.U8 desc[UR22][R26.64+0xc1], R3 ;  /* 0x0000c1031a00c986 */ /* 0x0001e2000c101116 */
[----:B------:R-:W-:Y:S05]  /*aff0*/  @P5 BRA `(.L_x_243) ;  /* 0x0000000000045947 */ /* 0x000fea0003800000 */
[----:B------:R3:W5:Y:S02]  /*b000*/  LDG.E.U8 R0, desc[UR22][R28.64+0xc8] ;  /* 0x0000c8161c007981 */ /* 0x000764000c1e1100 */
.L_x_243:
[----:B------:R-:W-:Y:S05]  /*b010*/  BSYNC B1 ;  /* 0x0000000000017941 */ /* 0x000fea0003800000 */
.L_x_242:
[----:B------:R-:W2:Y:S01]  /*b020*/  LDL.LU R2, [R1+0x8] ;  /* 0x0000080001027983 */ /* 0x000ea20000300800 */
        /* <DEDUP_REMOVED lines=12> */
.L_x_245:
[----:B------:R-:W-:Y:S05]  /*b0f0*/  BSYNC B1 ;  /* 0x0000000000017941 */ /* 0x000fea0003800000 */
.L_x_244:
        /* <DEDUP_REMOVED lines=13> */
.L_x_247:
[----:B------:R-:W-:Y:S05]  /*b1d0*/  BSYNC B1 ;  /* 0x0000000000017941 */ /* 0x000fea0003800000 */
.L_x_246:
        /* <DEDUP_REMOVED lines=13> */
.L_x_249:
[----:B------:R-:W-:Y:S05]  /*b2b0*/  BSYNC B1 ;  /* 0x0000000000017941 */ /* 0x000fea0003800000 */
.L_x_248:
        /* <DEDUP_REMOVED lines=13> */
.L_x_251:
[----:B------:R-:W-:Y:S05]  /*b390*/  BSYNC B1 ;  /* 0x0000000000017941 */ /* 0x000fea0003800000 */
.L_x_250:
        /* <DEDUP_REMOVED lines=13> */
.L_x_253:
[----:B------:R-:W-:Y:S05]  /*b470*/  BSYNC B1 ;  /* 0x0000000000017941 */ /* 0x000fea0003800000 */
.L_x_252:
        /* <DEDUP_REMOVED lines=13> */
.L_x_255:
[----:B------:R-:W-:Y:S05]  /*b550*/  BSYNC B1 ;  /* 0x0000000000017941 */ /* 0x000fea0003800000 */
.L_x_254:
        /* <DEDUP_REMOVED lines=13> */
.L_x_257:
[----:B------:R-:W-:Y:S05]  /*b630*/  BSYNC B1 ;  /* 0x0000000000017941 */ /* 0x000fea0003800000 */
.L_x_256:
        /* <DEDUP_REMOVED lines=13> */
.L_x_259:
[----:B------:R-:W-:Y:S05]  /*b710*/  BSYNC B1 ;  /* 0x0000000000017941 */ /* 0x000fea0003800000 */
.L_x_258:
        /* <DEDUP_REMOVED lines=13> */
.L_x_261:
[----:B------:R-:W-:Y:S05]  /*b7f0*/  BSYNC B1 ;  /* 0x0000000000017941 */ /* 0x000fea0003800000 */
.L_x_260:
        /* <DEDUP_REMOVED lines=13> */
.L_x_263:
[----:B------:R-:W-:Y:S05]  /*b8d0*/  BSYNC B1 ;  /* 0x0000000000017941 */ /* 0x000fea0003800000 */
.L_x_262:
        /* <DEDUP_REMOVED lines=13> */
.L_x_265:
[----:B------:R-:W-:Y:S05]  /*b9b0*/  BSYNC B1 ;  /* 0x0000000000017941 */ /* 0x000fea0003800000 */
.L_x_264:
        /* <DEDUP_REMOVED lines=13> */
.L_x_267:
[----:B------:R-:W-:Y:S05]  /*ba90*/  BSYNC B1 ;  /* 0x0000000000017941 */ /* 0x000fea0003800000 */
.L_x_266:
        /* <DEDUP_REMOVED lines=13> */
.L_x_269:
[----:B------:R-:W-:Y:S05]  /*bb70*/  BSYNC B1 ;  /* 0x0000000000017941 */ /* 0x000fea0003800000 */
.L_x_268:
        /* <DEDUP_REMOVED lines=13> */
.L_x_271:
[----:B------:R-:W-:Y:S05]  /*bc50*/  BSYNC B1 ;  /* 0x0000000000017941 */ /* 0x000fea0003800000 */
.L_x_270:
        /* <DEDUP_REMOVED lines=13> */
.L_x_273:
[----:B------:R-:W-:Y:S05]  /*bd30*/  BSYNC B1 ;  /* 0x0000000000017941 */ /* 0x000fea0003800000 */
.L_x_272:
        /* <DEDUP_REMOVED lines=13> */
.L_x_275:
[----:B------:R-:W-:Y:S05]  /*be10*/  BSYNC B1 ;  /* 0x0000000000017941 */ /* 0x000fea0003800000 */
.L_x_274:
        /* <DEDUP_REMOVED lines=13> */
.L_x_277:
[----:B------:R-:W-:Y:S05]  /*bef0*/  BSYNC B1 ;  /* 0x0000000000017941 */ /* 0x000fea0003800000 */
.L_x_276:
        /* <DEDUP_REMOVED lines=13> */
.L_x_279:
[----:B------:R-:W-:Y:S05]  /*bfd0*/  BSYNC B1 ;  /* 0x0000000000017941 */ /* 0x000fea0003800000 */
.L_x_278:
        /* <DEDUP_REMOVED lines=13> */
.L_x_281:
[----:B------:R-:W-:Y:S05]  /*c0b0*/  BSYNC B1 ;  /* 0x0000000000017941 */ /* 0x000fea0003800000 */
.L_x_280:
        /* <DEDUP_REMOVED lines=13> */
.L_x_283:
[----:B------:R-:W-:Y:S05]  /*c190*/  BSYNC B1 ;  /* 0x0000000000017941 */ /* 0x000fea0003800000 */
.L_x_282:
        /* <DEDUP_REMOVED lines=13> */
.L_x_285:
[----:B------:R-:W-:Y:S05]  /*c270*/  BSYNC B1 ;  /* 0x0000000000017941 */ /* 0x000fea0003800000 */
.L_x_284:
        /* <DEDUP_REMOVED lines=13> */
.L_x_287:
[----:B------:R-:W-:Y:S05]  /*c350*/  BSYNC B1 ;  /* 0x0000000000017941 */ /* 0x000fea0003800000 */
.L_x_286:
        /* <DEDUP_REMOVED lines=13> */
.L_x_289:
[----:B------:R-:W-:Y:S05]  /*c430*/  BSYNC B1 ;  /* 0x0000000000017941 */ /* 0x000fea0003800000 */
.L_x_288:
        /* <DEDUP_REMOVED lines=13> */
.L_x_291:
[----:B------:R-:W-:Y:S05]  /*c510*/  BSYNC B1 ;  /* 0x0000000000017941 */ /* 0x000fea0003800000 */
.L_x_290:
        /* <DEDUP_REMOVED lines=13> */
.L_x_293:
[----:B------:R-:W-:Y:S05]  /*c5f0*/  BSYNC B1 ;  /* 0x0000000000017941 */ /* 0x000fea0003800000 */
.L_x_292:
        /* <DEDUP_REMOVED lines=13> */
.L_x_295:
[----:B------:R-:W-:Y:S05]  /*c6d0*/  BSYNC B1 ;  /* 0x0000000000017941 */ /* 0x000fea0003800000 */
.L_x_294:
        /* <DEDUP_REMOVED lines=13> */
.L_x_297:
[----:B------:R-:W-:Y:S05]  /*c7b0*/  BSYNC B1 ;  /* 0x0000000000017941 */ /* 0x000fea0003800000 */
.L_x_296:
[----:B------:R-:W-:Y:S05]  /*c7c0*/  @P2 BRA `(.L_x_298) ;  /* 0x0000002000a42947 */ /* 0x000fea0003800000 */
[----:B------:R-:W2:Y:S01]  /*c7d0*/  LDL.LU R2, [R1+0x74] ;  /* 0x0000740001027983 */ /* 0x000ea20000300800 */
[----:B-----5:R-:W-:-:S04]  /*c7e0*/  LOP3.LUT R0, R0, 0xff, RZ, 0xc0, !PT ;  /* 0x000000ff00007812 */ /* 0x020fc800078ec0ff */
[----:B------:R-:W-:-:S05]  /*c7f0*/  F2FP.F16.E4M3.UNPACK_B R0, R0 ;  /* 0x00000000ff00723e */ /* 0x000fca00020006ff */
[----:B------:R-:W-:-:S05]  /*c800*/  HADD2.F32 R0, -RZ, R0.H0_H0 ;  /* 0x20000000ff007230 */ /* 0x000fca0000004100 */
[----:B------:R-:W-:-:S04]  /*c810*/  FMUL R0, R0, UR26 ;  /* 0x0000001a00007c20 */ /* 0x000fc80008400000 */
[----:B--2---:R-:W-:-:S05]  /*c820*/  FFMA R0, R2, UR25, R0 ;  /* 0x0000001902007c23 */ /* 0x004fca0008000000 */
[----:B0-----:R-:W-:-:S05]  /*c830*/  F2FP.SATFINITE.E4M3.F32.PACK_AB_MERGE_C R3, RZ, R0, RZ ;  /* 0x00000000ff03723e */ /* 0x001fca00048070ff */
[----:B------:R0:W-:Y:S01]  /*c840*/  STG.E.U8 desc[UR22][R26.64+0xf9], R3 ;  /* 0x0000f9031a007986 */ /* 0x0001e2000c101116 */
[----:B------:R-:W-:Y:S05]  /*c850*/  BRA `(.L_x_298) ;  /* 0x0000002000807947 */ /* 0x000fea0003800000 */
.L_x_41:
[C---:B------:R-:W-:Y:S01]  /*c860*/  ISETP.GE.AND P2, PT, R39.reuse, 0x1, PT ;  /* 0x000000012700780c */ /* 0x040fe20003f46270 */
[----:B------:R-:W2:Y:S01]  /*c870*/  LDL.LU R227, [R1+0x14] ;  /* 0x0000140001e37983 */ /* 0x000ea20000300800 */
[----:B------:R-:W-:Y:S01]  /*c880*/  ISETP.GE.AND P1, PT, R39, 0x9, PT ;  /* 0x000000092700780c */ /* 0x000fe20003f26270 */
[----:B------:R-:W-:Y:S01]  /*c890*/  FMUL R226, R226, UR25 ;  /* 0x00000019e2e27c20 */ /* 0x000fe20008400000 */
[C---:B------:R-:W-:Y:S01]  /*c8a0*/  ISETP.LT.OR P4, PT, R34.reuse, 0x1, !P2 ;  /* 0x000000012200780c */ /* 0x040fe20005781670 */
[----:B------:R-:W-:Y:S01]  /*c8b0*/  FMUL R225, R225, UR25 ;  /* 0x00000019e1e17c20 */ /* 0x000fe20008400000 */
[----:B------:R-:W-:Y:S01]  /*c8c0*/  ISETP.LT.OR P5, PT, R34, 0x2, !P2 ;  /* 0x000000022200780c */ /* 0x000fe200057a1670 */
[----:B------:R-:W-:Y:S01]  /*c8d0*/  FMUL R224, R224, UR25 ;  /* 0x00000019e0e07c20 */ /* 0x000fe20008400000 */
[----:B------:R-:W-:Y:S02]  /*c8e0*/  ISETP.LT.OR P6, PT, R34, 0x1, !P1 ;  /* 0x000000012200780c */ /* 0x000fe40004fc1670 */
[----:B------:R-:W-:-:S02]  /*c8f0*/  F2FP.SATFINITE.E4M3.F32.PACK_AB_MERGE_C R29, RZ, R226, RZ ;  /* 0x000000e2ff1d723e */ /* 0x000fc400048070ff */
[----:B------:R-:W-:Y:S01]  /*c900*/  F2FP.SATFINITE.E4M3.F32.PACK_AB_MERGE_C R225, RZ, R225, RZ ;  /* 0x000000e1ffe1723e */ /* 0x000fe200048070ff */
[----:B------:R-:W-:Y:S01]  /*c910*/  FMUL R223, R223, UR25 ;  /* 0x00000019dfdf7c20 */ /* 0x000fe20008400000 */
[----:B------:R-:W-:Y:S01]  /*c920*/  F2FP.SATFINITE.E4M3.F32.PACK_AB_MERGE_C R31, RZ, R224, RZ ;  /* 0x000000e0ff1f723e */ /* 0x000fe200048070ff */
[----:B------:R-:W-:Y:S01]  /*c930*/  FMUL R222, R222, UR25 ;  /* 0x00000019dede7c20 */ /* 0x000fe20008400000 */
[----:B------:R-:W-:Y:S01]  /*c940*/  FMUL R221, R221, UR25 ;  /* 0x00000019dddd7c20 */ /* 0x000fe20008400000 */
[----:B------:R0:W-:Y:S01]  /*c950*/  @!P4 STG.E.U8 desc[UR22][R24.64], R29 ;  /* 0x0000001d1800c986 */ /* 0x0001e2000c101116 */
[----:B------:R-:W-:-:S03]  /*c960*/  ISETP.LT.OR P4, PT, R34, 0x2, !P1 ;  /* 0x000000022200780c */ /* 0x000fc60004f81670 */
[----:B------:R-:W-:Y:S01]  /*c970*/  @!P5 STG.E.U8 desc[UR22][R24.64+0x1], R225 ;  /* 0x000001e11800d986 */ /* 0x000fe2000c101116 */
[----:B------:R-:W-:-:S03]  /*c980*/  ISETP.LT.OR P5, PT, R34, 0x9, !P2 ;  /* 0x000000092200780c */ /* 0x000fc600057a1670 */
[----:B------:R3:W-:Y:S01]  /*c990*/  @!P6 STG.E.U8 desc[UR22][R26.64], R31 ;  /* 0x0000001f1a00e986 */ /* 0x0007e2000c101116 */
[----:B------:R-:W-:Y:S02]  /*c9a0*/  ISETP.LT.OR P6, PT, R34, 0xa, !P2 ;  /* 0x0000000a2200780c */ /* 0x000fe400057c1670 */
[----:B------:R-:W-:Y:S01]  /*c9b0*/  F2FP.SATFINITE.E4M3.F32.PACK_AB_MERGE_C R223, RZ, R223, RZ ;  /* 0x000000dfffdf723e */ /* 0x000fe200048070ff */
[----:B------:R-:W-:Y:S01]  /*c9c0*/  FMUL R219, R219, UR25 ;  /* 0x00000019dbdb7c20 */ /* 0x000fe20008400000 */
[----:B------:R-:W-:Y:S01]  /*c9d0*/  F2FP.SATFINITE.E4M3.F32.PACK_AB_MERGE_C R33, RZ, R222, RZ ;  /* 0x000000deff21723e */ /* 0x000fe200048070ff */
[----:B------:R-:W-:Y:S01]  /*c9e0*/  FMUL R220, R220, UR25 ;  /* 0x00000019dcdc7c20 */ /* 0x000fe20008400000 */
[----:B------:R-:W-:Y:S01]  /*c9f0*/  F2FP.SATFINITE.E4M3.F32.PACK_AB_MERGE_C R221, RZ, R221, RZ ;  /* 0x000000ddffdd723e */ /* 0x000fe200048070ff */
[----:B------:R-:W-:Y:S01]  /*ca00*/  @!P4 STG.E.U8 desc[UR22][R26.64+0x1], R223 ;  /* 0x000001df1a00c986 */ /* 0x000fe2000c101116 */
[----:B------:R-:W-:-:S03]  /*ca10*/  ISETP.LT.OR P4, PT, R34, 0x9, !P1 ;  /* 0x000000092200780c */ /* 0x000fc60004f81670 */
[----:B------:R4:W-:Y:S01]  /*ca20*/  @!P5 STG.E.U8 desc[UR22][R24.64+0x8], R33 ;  /* 0x000008211800d986 */ /* 0x0009e2000c101116 */
[----:B------:R-:W-:-:S03]  /*ca30*/  ISETP.LT.OR P5, PT, R34, 0xa, !P1 ;  /* 0x0000000a2200780c */ /* 0x000fc60004fa1670 */
[----:B------:R-:W-:Y:S01]  /*ca40*/  @!P6 STG.E.U8 desc[UR22][R24.64+0x9], R221 ;  /* 0x000009dd1800e986 */ /* 0x000fe2000c101116 */
[----:B------:R-:W-:Y:S01]  /*ca50*/  ISETP.LT.OR P6, PT, R34, 0x11, !P2 ;  /* 0x000000112200780c */ /* 0x000fe200057c1670 */
[----:B------:R-:W-:Y:S01]  /*ca60*/  FMUL R218, R218, UR25 ;  /* 0x00000019dada7c20 */ /* 0x000fe20008400000 */
[----:B------:R-:W-:Y:S01]  /*ca70*/  F2FP.SATFINITE.E4M3.F32.PACK_AB_MERGE_C R219, RZ, R219, RZ ;  /* 0x000000dbffdb723e */ /* 0x000fe200048070ff */
[----:B------:R-:W-:Y:S01]  /*ca80*/  FMUL R217, R217, UR25 ;  /* 0x00000019d9d97c20 */ /* 0x000fe20008400000 */
[----:B0-----:R-:W-:Y:S01]  /*ca90*/  F2FP.SATFINITE.E4M3.F32.PACK_AB_MERGE_C R29, RZ, R220, RZ ;  /* 0x000000dcff1d723e */ /* 0x001fe200048070ff */
[----:B------:R-:W-:Y:S01]  /*caa0*/  FMUL R216, R216, UR25 ;  /* 0x00000019d8d87c20 */ /* 0x000fe20008400000 */
[----:B---3--:R-:W-:Y:S01]  /*cab0*/  F2FP.SATFINITE.E4M3.F32.PACK_AB_MERGE_C R31, RZ, R218, RZ ;  /* 0x000000daff1f723e */ /* 0x008fe200048070ff */
[----:B------:R-:W-:Y:S01]  /*cac0*/  FMUL R215, R215, UR25 ;  /* 0x00000019d7d77c20 */ /* 0x000fe20008400000 */
[----:B------:R-:W-:Y:S01]  /*cad0*/  FMUL R213, R213, UR25 ;  /* 0x00000019d5d57c20 */ /* 0x000fe20008400000 */
[----:B------:R-:W-:Y:S01]  /*cae0*/  @!P5 STG.E.U8 desc[UR22][R26.64+0x9], R219 ;  /* 0x000009db1a00d986 */ /* 0x000fe2000c101116 */
[----:B------:R-:W-:-:S03]  /*caf0*/  ISETP.LT.OR P5, PT, R34, 0x12, !P2 ;  /* 0x000000122200780c */ /* 0x000fc600057a1670 */
[----:B------:R0:W-:Y:S01]  /*cb00*/  @!P4 STG.E.U8 desc[UR22][R26.64+0x8], R29 ;  /* 0x0000081d1a00c986 */ /* 0x0001e2000c101116 */
[----:B------:R-:W-:-:S03]  /*cb10*/  ISETP.LT.OR P4, PT, R34, 0x11, !P1 ;  /* 0x000000112200780c */ /* 0x000fc60004f81670 */
[----:B------:R3:W-:Y:S01]  /*cb20*/  @!P6 STG.E.U8 desc[UR22][R24.64+0x10], R31 ;  /* 0x0000101f1800e986 */ /* 0x0007e2000c101116 */
[----:B------:R-:W-:Y:S02]  /*cb30*/  ISETP.LT.OR P6, PT, R34, 0x12, !P1 ;  /* 0x000000122200780c */ /* 0x000fe40004fc1670 */
[----:B------:R-:W-:Y:S01]  /*cb40*/  F2FP.SATFINITE.E4M3.F32.PACK_AB_MERGE_C R217, RZ, R217, RZ ;  /* 0x000000d9ffd9723e */ /* 0x000fe200048070ff */
[----:B------:R-:W-:Y:S01]  /*cb50*/  FMUL R214, R214, UR25 ;  /* 0x00000019d6d67c20 */ /* 0x000fe20008400000 */
[----:B----4-:R-:W-:Y:S01]  /*cb60*/  F2FP.SATFINITE.E4M3.F32.PACK_AB_MERGE_C R33, RZ, R216, RZ ;  /* 0x000000d8ff21723e */ /* 0x010fe200048070ff */
[----:B------:R-:W-:Y:S01]  /*cb70*/  FMUL R212, R212, UR25 ;  /* 0x00000019d4d47c20 */ /* 0x000fe20008400000 */
[----:B------:R-:W-:Y:S01]  /*cb80*/  F2FP.SATFINITE.E4M3.F32.PACK_AB_MERGE_C R215, RZ, R215, RZ ;  /* 0x000000d7ffd7723e */ /* 0x000fe200048070ff */
[----:B------:R-:W-:Y:S01]  /*cb90*/  @!P5 STG.E.U8 desc[UR22][R24.64+0x11], R217 ;  /* 0x000011d91800d986 */ /* 0x000fe2000c101116 */
[----:B------:R-:W-:-:S03]  /*cba0*/  ISETP.LT.OR P5, PT, R34, 0x1a, !P2 ;  /* 0x0000001a2200780c */ /* 0x000fc600057a1670 */
[----:B------:R4:W-:Y:S01]  /*cbb0*/  @!P4 STG.E.U8 desc[UR22][R26.64+0x10], R33 ;  /* 0x000010211a00c986 */ /* 0x0009e2000c101116 */
[----:B------:R-:W-:-:S03]  /*cbc0*/  ISETP.LT.OR P4, PT, R34, 0x19, !P2 ;  /* 0x000000192200780c */ /* 0x000fc60005781670 */
[----:B------:R-:W-:Y:S01]  /*cbd0*/  @!P6 STG.E.U8 desc[UR22][R26.64+0x11], R215 ;  /* 0x000011d71a00e986 */ /* 0x000fe2000c101116 */
[----:B------:R-:W-:Y:S02]  /*cbe0*/  ISETP.LT.OR P6, PT, R34, 0x19, !P1 ;  /* 0x000000192200780c */ /* 0x000fe40004fc1670 */
[----:B------:R-:W-:Y:S01]  /*cbf0*/  F2FP.SATFINITE.E4M3.F32.PACK_AB_MERGE_C R213, RZ, R213, RZ ;  /* 0x000000d5ffd5723e */ /* 0x000fe200048070ff */
[----:B------:R-:W-:Y:S01]  /*cc00*/  FMUL R211, R211, UR25 ;  /* 0x00000019d3d37c20 */ /* 0x000fe20008400000 */
[----:B0-----:R-:W-:Y:S01]  /*cc10*/  F2FP.SATFINITE.E4M3.F32.PACK_AB_MERGE_C R29, RZ, R214, RZ ;  /* 0x000000d6ff1d723e */ /* 0x001fe200048070ff */
[----:B------:R-:W-:Y:S01]  /*cc20*/  FMUL R210, R210, UR25 ;  /* 0x00000019d2d27c20 */ /* 0x000fe20008400000 */
[----:B---3--:R-:W-:Y:S01]  /*cc30*/  F2FP.SATFINITE.E4M3.F32.PACK_AB_MERGE_C R31, RZ, R212, RZ ;  /* 0x000000d4ff1f723e */ /* 0x008fe200048070ff */
[----:B------:R-:W-:Y:S01]  /*cc40*/  @!P5 STG.E.U8 desc[UR22][R24.64+0x19], R213 ;  /* 0x000019d51800d986 */ /* 0x000fe2000c101116 */
[----:B------:R-:W-:-:S03]  /*cc50*/  ISETP.LT.OR P5, PT, R34, 0x1a, !P1 ;  /* 0x0000001a2200780c */ /* 0x000fc60004fa1670 */
[----:B------:R0:W-:Y:S01]  /*cc60*/  @!P4 STG.E.U8 desc[UR22][R24.64+0x18], R29 ;  /* 0x0000181d1800c986 */ /* 0x0001e2000c101116 */
[----:B------:R-:W-:-:S03]  /*cc70*/  ISETP.LT.OR P4, PT, R34, 0x21, !P2 ;  /* 0x000000212200780c */ /* 0x000fc60005781670 */
[----:B------:R3:W-:Y:S01]  /*cc80*/  @!P6 STG.E.U8 desc[UR22][R26.64+0x18], R31 ;  /* 0x0000181f1a00e986 */ /* 0x0007e2000c101116 */
[----:B------:R-:W-:Y:S01]  /*cc90*/  ISETP.LT.OR P6, PT, R34, 0x22, !P2 ;  /* 0x000000222200780c */ /* 0x000fe200057c1670 */
[----:B------:R-:W-:Y:S01]  /*cca0*/  FMUL R209, R209, UR25 ;  /* 0x00000019d1d17c20 */ /* 0x000fe20008400000 */
        /* <DEDUP_REMOVED lines=46> */
[C---:B------:R-:W-:Y:S01]  /*cf90*/  ISETP.LT.OR P6, PT, R34.reuse, 0x3a, !P2 ;  /* 0x0000003a2200780c */ /* 0x040fe200057c1670 */
[----:B------:R-:W-:Y:S01]  /*cfa0*/  FMUL R197, R197, UR25 ;  /* 0x00000019c5c57c20 */ /* 0x000fe20008400000 */
[----:B------:R-:W-:Y:S01]  /*cfb0*/  F2FP.SATFINITE.E4M3.F32.PACK_AB_MERGE_C R199, RZ, R199, RZ ;  /* 0x000000c7ffc7723e */ /* 0x000fe200048070ff */
[----:B------:R-:W2:Y:S01]  /*cfc0*/  LDL.LU R226, [R1+0x10] ;  /* 0x0000100001e27983 */ /* 0x000ea20000300800 */
[----:B----4-:R-:W-:Y:S02]  /*cfd0*/  F2FP.SATFINITE.E4M3.F32.PACK_AB_MERGE_C R33, RZ, R198, RZ ;  /* 0x000000c6ff21723e */ /* 0x010fe400048070ff */
[----:B------:R-:W-:Y:S01]  /*cfe0*/  F2FP.SATFINITE.E4M3.F32.PACK_AB_MERGE_C R197, RZ, R197, RZ ;  /* 0x000000c5ffc5723e */ /* 0x000fe200048070ff */
[----:B------:R-:W-:Y:S01]  /*cff0*/  @!P5 STG.E.U8 desc[UR22][R26.64+0x31], R199 ;  /* 0x000031c71a00d986 */ /* 0x000fe2000c101116 */
[----:B------:R-:W-:-:S03]  /*d000*/  ISETP.LT.OR P5, PT, R34, 0x3a, !P1 ;  /* 0x0000003a2200780c */ /* 0x000fc60004fa1670 */
[----:B------:R-:W4:Y:S01]  /*d010*/  LDL.LU R224, [R1+0xc] ;  /* 0x00000c0001e07983 */ /* 0x000f220000300800 */
[----:B------:R-:W-:-:S03]  /*d020*/  FMUL R195, R195, UR25 ;  /* 0x00000019c3c37c20 */ /* 0x000fc60008400000 */
[----:B------:R1:W-:Y:S01]  /*d030*/  @!P4 STG.E.U8 desc[UR22][R24.64+0x38], R33 ;  /* 0x000038211800c986 */ /* 0x0003e2000c101116 */
[----:B------:R-:W-:-:S03]  /*d040*/  ISETP.LT.OR P4, PT, R34, 0x39, !P1 ;  /* 0x000000392200780c */ /* 0x000fc60004f81670 */
[----:B------:R-:W2:Y:S01]  /*d050*/  LDL.LU R225, [R1+0x8] ;  /* 0x0000080001e17983 */ /* 0x000ea20000300800 */
[----:B------:R-:W-:-:S03]  /*d060*/  FMUL R196, R196, UR25 ;  /* 0x00000019c4c47c20 */ /* 0x000fc60008400000 */
[----:B------:R-:W-:Y:S01]  /*d070*/  @!P6 STG.E.U8 desc[UR22][R24.64+0x39], R197 ;  /* 0x000039c51800e986 */ /* 0x000fe2000c101116 */
[----:B------:R-:W-:-:S03]  /*d080*/  ISETP.LT.OR P6, PT, R34, 0x41, !P2 ;  /* 0x000000412200780c */ /* 0x000fc600057c1670 */
[----:B------:R-:W4:Y:S01]  /*d090*/  LDL.LU R222, [R1] ;  /* 0x0000000001de7983 */ /* 0x000f220000300800 */
[----:B------:R-:W-:-:S03]  /*d0a0*/  FMUL R194, R194, UR25 ;  /* 0x00000019c2c27c20 */ /* 0x000fc60008400000 */
[----:B------:R-:W4:Y:S04]  /*d0b0*/  LDL.LU R223, [R1+0x18] ;  /* 0x0000180001df7983 */ /* 0x000f280000300800 */
[----:B------:R-:W4:Y:S01]  /*d0c0*/  LDL.LU R221, [R1+0x4] ;  /* 0x0000040001dd7983 */ /* 0x000f220000300800 */
[----:B------:R-:W-:Y:S01]  /*d0d0*/  F2FP.SATFINITE.E4M3.F32.PACK_AB_MERGE_C R195, RZ, R195, RZ ;  /* 0x000000c3ffc3723e */ /* 0x000fe200048070ff */
[----:B------:R-:W-:Y:S01]  /*d0e0*/  FMUL R193, R193, UR25 ;  /* 0x00000019c1c17c20 */ /* 0x000fe20008400000 */
[----:B0-----:R-:W-:Y:S01]  /*d0f0*/  F2FP.SATFINITE.E4M3.F32.PACK_AB_MERGE_C R29, RZ, R196, RZ ;  /* 0x000000c4ff1d723e */ /* 0x001fe200048070ff */
[----:B------:R-:W-:Y:S01]  /*d100*/  FMUL R192, R192, UR25 ;  /* 0x00000019c0c07c20 */ /* 0x000fe20008400000 */
[----:B---3--:R-:W-:Y:S01]  /*d110*/  F2FP.SATFINITE.E4M3.F32.PACK_AB_MERGE_C R31, RZ, R194, RZ ;  /* 0x000000c2ff1f723e */ /* 0x008fe200048070ff */
[----:B------:R-:W-:Y:S01]  /*d120*/  @!P5 STG.E.U8 desc[UR22][R26.64+0x39], R195 ;  /* 0x000039c31a00d986 */ /* 0x000fe2000c101116 */
[C---:B------:R-:W-:Y:S01]  /*d130*/  ISETP.LT.OR P5, PT, R34.reuse, 0x42, !P2 ;  /* 0x000000422200780c */ /* 0x040fe200057a1670 */
[----:B------:R-:W-:Y:S01]  /*d140*/  FMUL R191, R191, UR25 ;  /* 0x00000019bfbf7c20 */ /* 0x000fe20008400000 */
[----:B------:R-:W-:Y:S01]  /*d150*/  F2FP.SATFINITE.E4M3.F32.PACK_AB_MERGE_C R193, RZ, R193, RZ ;  /* 0x000000c1ffc1723e */ /* 0x000fe200048070ff */
[----:B------:R0:W-:Y:S01]  /*d160*/  @!P4 STG.E.U8 desc[UR22][R26.64+0x38], R29 ;  /* 0x0000381d1a00c986 */ /* 0x0001e2000c101116 */
[C---:B------:R-:W-:Y:S01]  /*d170*/  ISETP.LT.OR P4, PT, R34.reuse, 0x41, !P1 ;  /* 0x000000412200780c */ /* 0x040fe20004f81670 */
[----:B------:R-:W-:Y:S01]  /*d180*/  FMUL R189, R189, UR25 ;  /* 0x00000019bdbd7c20 */ /* 0x000fe20008400000 */
[----:B-1----:R-:W-:Y:S01]  /*d190*/  F2FP.SATFINITE.E4M3.F32.PACK_AB_MERGE_C R33, RZ, R192, RZ ;  /* 0x000000c0ff21723e */ /* 0x002fe200048070ff */
[----:B------:R1:W-:Y:S01]  /*d1a0*/  @!P6 STG.E.U8 desc[UR22][R24.64+0x40], R31 ;  /* 0x0000401f1800e986 */ /* 0x0003e2000c101116 */
[----:B------:R-:W-:Y:S01]  /*d1b0*/  ISETP.LT.OR P6, PT, R34, 0x42, !P1 ;  /* 0x000000422200780c */ /* 0x000fe20004fc1670 */
[----:B------:R-:W-:Y:S01]  /*d1c0*/  FMUL R190, R190, UR25 ;  /* 0x00000019bebe7c20 */ /* 0x000fe20008400000 */
[----:B------:R-:W-:Y:S01]  /*d1d0*/  F2FP.SATFINITE.E4M3.F32.PACK_AB_MERGE_C R191, RZ, R191, RZ ;  /* 0x000000bfffbf723e */ /* 0x000fe200048070ff */
[----:B------:R-:W-:Y:S01]  /*d1e0*/  FMUL R188, R188, UR25 ;  /* 0x00000019bcbc7c20 */ /* 0x000fe20008400000 */
[----:B------:R-:W-:Y:S01]  /*d1f0*/  F2FP.SATFINITE.E4M3.F32.PACK_AB_MERGE_C R189, RZ, R189, RZ ;  /* 0x000000bdffbd723e */ /* 0x000fe200048070ff */
[----:B------:R-:W-:Y:S01]  /*d200*/  @!P5 STG.E.U8 desc[UR22][R24.64+0x41], R193 ;  /* 0x000041c11800d986 */ /* 0x000fe2000c101116 */
[C---:B------:R-:W-:Y:S01]  /*d210*/  ISETP.LT.OR P5, PT, R34.reuse, 0x4a, !P2 ;  /* 0x0000004a2200780c */ /* 0x040fe200057a1670 */
[----:B------:R-:W-:Y:S01]  /*d220*/  FMUL R187, R187, UR25 ;  /* 0x00000019bbbb7c20 */ /* 0x000fe20008400000 */
[----:B0-----:R-:W-:Y:S01]  /*d230*/  F2FP.SATFINITE.E4M3.F32.PACK_AB_MERGE_C R29, RZ, R190, RZ ;  /* 0x000000beff1d723e */ /* 0x001fe200048070ff */
[----:B------:R0:W-:Y:S01]  /*d240*/  @!P4 STG.E.U8 desc[UR22][R26.64+0x40], R33 ;  /* 0x000040211a00c986 */ /* 0x0001e2000c101116 */
[----:B------:R-:W-:Y:S01]  /*d250*/  ISETP.LT.OR P4, PT, R34, 0x49, !P2 ;  /* 0x000000492200780c */ /* 0x000fe20005781670 */
[----:B------:R-:W-:Y:S01]  /*d260*/  FMUL R186, R186, UR25 ;  /* 0x00000019baba7c20 */ /* 0x000fe20008400000 */
[----:B-1----:R-:W-:Y:S01]  /*d270*/  F2FP.SATFINITE.E4M3.F32.PACK_AB_MERGE_C R31, RZ, R188, RZ ;  /* 0x000000bcff1f723e */ /* 0x002fe200048070ff */
[----:B------:R-:W-:Y:S01]  /*d280*/  @!P6 STG.E.U8 desc[UR22][R26.64+0x41], R191 ;  /* 0x000041bf1a00e986 */ /* 0x000fe2000c101116 */
[----:B------:R-:W-:Y:S01]  /*d290*/  ISETP.LT.OR P6, PT, R34, 0x49, !P1 ;  /* 0x000000492200780c */ /* 0x000fe20004fc1670 */
[----:B------:R-:W-:Y:S01]  /*d2a0*/  FMUL R185, R185, UR25 ;  /* 0x00000019b9b97c20 */ /* 0x000fe20008400000 */
[----:B------:R-:W-:Y:S01]  /*d2b0*/  F2FP.SATFINITE.E4M3.F32.PACK_AB_MERGE_C R187, RZ, R187, RZ ;  /* 0x000000bbffbb723e */ /* 0x000fe200048070ff */
[----:B------:R-:W-:Y:S01]  /*d2c0*/  FMUL R183, R183, UR25 ;  /* 0x00000019b7b77c20 */ /* 0x000fe20008400000 */
[----:B------:R-:W-:Y:S01]  /*d2d0*/  FMUL R184, R184, UR25 ;  /* 0x00000019b8b87c20 */ /* 0x000fe20008400000 */
[----:B------:R-:W-:Y:S01]  /*d2e0*/  @!P5 STG.E.U8 desc[UR22][R24.64+0x49], R189 ;  /* 0x000049bd1800d986 */ /* 0x000fe2000c101116 */
[----:B------:R-:W-:Y:S01]  /*d2f0*/  ISETP.LT.OR P5, PT, R34, 0x4a, !P1 ;  /* 0x0000004a2200780c */ /* 0x000fe20004fa1670 */
[----:B------:R-:W-:Y:S01]  /*d300*/  FMUL R182, R182, UR25 ;  /* 0x00000019b6b67c20 */ /* 0x000fe20008400000 */
[----:B0-----:R-:W-:Y:S01]  /*d310*/  F2FP.SATFINITE.E4M3.F32.PACK_AB_MERGE_C R33, RZ, R186, RZ ;  /* 0x000000baff21723e */ /* 0x001fe200048070ff */
[----:B------:R0:W-:Y:S01]  /*d320*/  @!P4 STG.E.U8 desc[UR22][R24.64+0x48], R29 ;  /* 0x0000481d1800c986 */ /* 0x0001e2000c101116 */
[C---:B------:R-:W-:Y:S01]  /*d330*/  ISETP.LT.OR P4, PT, R34.reuse, 0x51, !P2 ;  /* 0x000000512200780c */ /* 0x040fe20005781670 */
[----:B------:R-:W-:Y:S01]  /*d340*/  FMUL R181, R181, UR25 ;  /* 0x00000019b5b57c20 */ /* 0x000fe20008400000 */
[----:B------:R-:W-:Y:S01]  /*d350*/  F2FP.SATFINITE.E4M3.F32.PACK_AB_MERGE_C R185, RZ, R185, RZ ;  /* 0x000000b9ffb9723e */ /* 0x000fe200048070ff */
        /* <DEDUP_REMOVED lines=19> */
[----:B------:R-:W-:Y:S01]  /*d490*/  F2FP.SATFINITE.E4M3.F32.PACK_AB_MERGE_C R177, RZ, R177, RZ ;  /* 0x000000b1ffb1723e */ /* 0x000fe200048070ff */
        /* <DEDUP_REMOVED lines=13> */
[----:B------:R-:W-:Y:S01]  /*d570*/  FMUL R170, R170, UR25 ;  /* 0x00000019aaaa7c20 */ /* 0x000fe20008400000 */
        /* <DEDUP_REMOVED lines=9> */
[C---:B------:R-:W-:Y:S01]  /*d610*/  ISETP.LT.OR P6, PT, R34.reuse, 0x61, !P1 ;  /* 0x000000612200780c */ /* 0x040fe20004fc1670 */
        /* <DEDUP_REMOVED lines=9> */
[----:B------:R-:W-:Y:S01]  /*d6b0*/  ISETP.LT.OR P4, PT, R34, 0x69, !P2 ;  /* 0x000000692200780c */ /* 0x000fe20005781670 */
        /* <DEDUP_REMOVED lines=98> */
[----:B-----5:R-:W-:Y:S01]  /*dce0*/  FMUL R5, R5, UR25 ;  /* 0x0000001905057c20 */ /* 0x020fe20008400000 */
        /* <DEDUP_REMOVED lines=15> */
[----:B------:R-:W-:Y:S01]  /*dde0*/  @!P6 STG.E.U8 desc[UR22][R26.64+0x90], R31 ;  /* 0x0000901f1a00e986 */ /* 0x000fe2000c101116 */
[----:B------:R-:W-:-:S05]  /*ddf0*/  ISETP.LT.OR P6, PT, R34, 0x9a, !P2 ;  /* 0x0000009a2200780c */ /* 0x000fca00057c1670 */
[----:B------:R1:W-:Y:S01]  /*de00*/  @!P5 STG.E.U8 desc[UR22][R26.64+0x91], R23 ;  /* 0x000091171a00d986 */ /* 0x0003e2000c101116 */
[C---:B------:R-:W-:Y:S02]  /*de10*/  ISETP.LT.OR P5, PT, R34.reuse, 0x9a, !P1 ;  /* 0x0000009a2200780c */ /* 0x040fe40004fa1670 */
[----:B0-----:R-:W-:Y:S01]  /*de20*/  F2FP.SATFINITE.E4M3.F32.PACK_AB_MERGE_C R29, RZ, R20, RZ ;  /* 0x00000014ff1d723e */ /* 0x001fe200048070ff */
[----:B------:R-:W-:Y:S01]  /*de30*/  @!P4 STG.E.U8 desc[UR22][R24.64+0x98], R33 ;  /* 0x000098211800c986 */ /* 0x000fe2000c101116 */
[----:B------:R-:W-:-:S03]  /*de40*/  ISETP.LT.OR P4, PT, R34, 0x99, !P1 ;  /* 0x000000992200780c */ /* 0x000fc60004f81670 */
[----:B------:R0:W-:Y:S01]  /*de50*/  @!P6 STG.E.U8 desc[UR22][R24.64+0x99], R21 ;  /* 0x000099151800e986 */ /* 0x0001e2000c101116 */
[----:B------:R-:W-:Y:S02]  /*de60*/  ISETP.LT.OR P6, PT, R34, 0xa1, !P2 ;  /* 0x000000a12200780c */ /* 0x000fe400057c1670 */
[----:B-1----:R-:W-:-:S03]  /*de70*/  F2FP.SATFINITE.E4M3.F32.PACK_AB_MERGE_C R23, RZ, R18, RZ ;  /* 0x00000012ff17723e */ /* 0x002fc600048070ff */
[----:B------:R1:W-:Y:S01]  /*de80*/  @!P5 STG.E.U8 desc[UR22][R26.64+0x99], R19 ;  /* 0x000099131a00d986 */ /* 0x0003e2000c101116 */
[----:B------:R-:W-:-:S03]  /*de90*/  ISETP.LT.OR P5, PT, R34, 0xa2, !P2 ;  /* 0x000000a22200780c */ /* 0x000fc600057a1670 */
[----:B------:R-:W-:Y:S01]  /*dea0*/  @!P4 STG.E.U8 desc[UR22][R26.64+0x98], R29 ;  /* 0x0000981d1a00c986 */ /* 0x000fe2000c101116 */
[C---:B------:R-:W-:Y:S02]  /*deb0*/  ISETP.LT.OR P4, PT, R34.reuse, 0xa1, !P1 ;  /* 0x000000a12200780c */ /* 0x040fe40004f81670 */
[----:B0-----:R-:W-:Y:S01]  /*dec0*/  F2FP.SATFINITE.E4M3.F32.PACK_AB_MERGE_C R21, RZ, R16, RZ ;  /* 0x00000010ff15723e */ /* 0x001fe200048070ff */
[----:B------:R-:W-:Y:S01]  /*ded0*/  @!P6 STG.E.U8 desc[UR22][R24.64+0xa0], R23 ;  /* 0x0000a0171800e986 */ /* 0x000fe2000c101116 */
[----:B------:R-:W-:Y:S02]  /*dee0*/  ISETP.LT.OR P6, PT, R34, 0xa2, !P1 ;  /* 0x000000a22200780c */ /* 0x000fe40004fc1670 */
[----:B-1----:R-:W-:-:S03]  /*def0*/  F2FP.SATFINITE.E4M3.F32.PACK_AB_MERGE_C R19, RZ, R14, RZ ;  /* 0x0000000eff13723e */ /* 0x002fc600048070ff */
[----:B------:R0:W-:Y:S01]  /*df00*/  @!P5 STG.E.U8 desc[UR22][R24.64+0xa1], R17 ;  /* 0x0000a1111800d986 */ /* 0x0001e2000c101116 */
[----:B------:R-:W-:-:S03]  /*df10*/  ISETP.LT.OR P5, PT, R34, 0xaa, !P2 ;  /* 0x000000aa2200780c */ /* 0x000fc600057a1670 */
[----:B------:R-:W-:Y:S01]  /*df20*/  @!P4 STG.E.U8 desc[UR22][R26.64+0xa0], R21 ;  /* 0x0000a0151a00c986 */ /* 0x000fe2000c101116 */
[----:B------:R-:W-:-:S03]  /*df30*/  ISETP.LT.OR P4, PT, R34, 0xa9, !P2 ;  /* 0x000000a92200780c */ /* 0x000fc60005781670 */
[----:B------:R1:W-:Y:S01]  /*df40*/  @!P6 STG.E.U8 desc[UR22][R26.64+0xa1], R15 ;  /* 0x0000a10f1a00e986 */ /* 0x0003e2000c101116 */
[----:B------:R-:W-:Y:S02]  /*df50*/  ISETP.LT.OR P6, PT, R34, 0xa9, !P1 ;  /* 0x000000a92200780c */ /* 0x000fe40004fc1670 */
[----:B0-----:R-:W-:-:S03]  /*df60*/  F2FP.SATFINITE.E4M3.F32.PACK_AB_MERGE_C R17, RZ, R12, RZ ;  /* 0x0000000cff11723e */ /* 0x001fc600048070ff */
[----:B------:R0:W-:Y:S01]  /*df70*/  @!P5 STG.E.U8 desc[UR22][R24.64+0xa9], R13 ;  /* 0x0000a90d1800d986 */ /* 0x0001e2000c101116 */
[----:B------:R-:W-:-:S03]  /*df80*/  ISETP.LT.OR P5, PT, R34, 0xaa, !P1 ;  /* 0x000000aa2200780c */ /* 0x000fc60004fa1670 */
[----:B------:R-:W-:Y:S01]  /*df90*/  @!P4 STG.E.U8 desc[UR22][R24.64+0xa8], R19 ;  /* 0x0000a8131800c986 */ /* 0x000fe2000c101116 */
[C---:B------:R-:W-:Y:S02]  /*dfa0*/  ISETP.LT.OR P4, PT, R34.reuse, 0xb1, !P2 ;  /* 0x000000b12200780c */ /* 0x040fe40005781670 */
[----:B-1----:R-:W-:Y:S01]  /*dfb0*/  F2FP.SATFINITE.E4M3.F32.PACK_AB_MERGE_C R15, RZ, R10, RZ ;  /* 0x0000000aff0f723e */ /* 0x002fe200048070ff */
[----:B------:R-:W-:Y:S01]  /*dfc0*/  @!P6 STG.E.U8 desc[UR22][R26.64+0xa8], R17 ;  /* 0x0000a8111a00e986 */ /* 0x000fe2000c101116 */
[----:B------:R-:W-:Y:S02]  /*dfd0*/  ISETP.LT.OR P6, PT, R34, 0xb2, !P2 ;  /* 0x000000b22200780c */ /* 0x000fe400057c1670 */
[----:B0-----:R-:W-:-:S03]  /*dfe0*/  F2FP.SATFINITE.E4M3.F32.PACK_AB_MERGE_C R13, RZ, R8, RZ ;  /* 0x00000008ff0d723e */ /* 0x001fc600048070ff */
        /* <DEDUP_REMOVED lines=9> */
[----:B------:R3:W-:Y:S01]  /*e080*/  @!P4 STG.E.U8 desc[UR22][R26.64+0xb0], R13 ;  /* 0x0000b00d1a00c986 */ /* 0x0007e2000c101116 */
[C---:B------:R-:W-:Y:S02]  /*e090*/  ISETP.LT.OR P4, PT, R34.reuse, 0xb9, !P1 ;  /* 0x000000b92200780c */ /* 0x040fe40004f81670 */
[----:B-1----:R-:W-:Y:S01]  /*e0a0*/  F2FP.SATFINITE.E4M3.F32.PACK_AB_MERGE_C R9, RZ, R4, RZ ;  /* 0x00000004ff09723e */ /* 0x002fe200048070ff */
[----:B------:R1:W-:Y:S01]  /*e0b0*/  @!P6 STG.E.U8 desc[UR22][R24.64+0xb8], R11 ;  /* 0x0000b80b1800e986 */ /* 0x0003e2000c101116 */
[C---:B------:R-:W-:Y:S02]  /*e0c0*/  ISETP.LT.OR P6, PT, R34.reuse, 0xba, !P1 ;  /* 0x000000ba2200780c */ /* 0x040fe40004fc1670 */
[----:B0-----:R-:W-:Y:S01]  /*e0d0*/  F2FP.SATFINITE.E4M3.F32.PACK_AB_MERGE_C R7, RZ, R2, RZ ;  /* 0x00000002ff07723e */ /* 0x001fe200048070ff */
[----:B--2---:R-:W-:Y:S02]  /*e0e0*/  FMUL R2, R225, UR25 ;  /* 0x00000019e1027c20 */ /* 0x004fe40008400000 */
[----:B------:R0:W-:Y:S01]  /*e0f0*/  @!P5 STG.E.U8 desc[UR22][R24.64+0xb9], R5 ;  /* 0x0000b9051800d986 */ /* 0x0001e2000c101116 */
[----:B------:R-:W-:-:S02]  /*e100*/  ISETP.LT.OR P5, PT, R34, 0xc2, !P2 ;  /* 0x000000c22200780c */ /* 0x000fc400057a1670 */
[----:B---3--:R-:W-:Y:S01]  /*e110*/  F2FP.SATFINITE.E4M3.F32.PACK_AB_MERGE_C R13, RZ, R3, RZ ;  /* 0x00000003ff0d723e */ /* 0x008fe200048070ff */
[----:B----4-:R-:W-:Y:S01]  /*e120*/  FMUL R3, R222, UR25 ;  /* 0x00000019de037c20 */ /* 0x010fe20008400000 */
[----:B------:R2:W-:Y:S01]  /*e130*/  @!P4 STG.E.U8 desc[UR22][R26.64+0xb8], R9 ;  /* 0x0000b8091a00c986 */ /* 0x0005e2000c101116 */
[----:B-1----:R-:W-:Y:S01]  /*e140*/  F2FP.SATFINITE.E4M3.F32.PACK_AB_MERGE_C R11, RZ, R0, RZ ;  /* 0x00000000ff0b723e */ /* 0x002fe200048070ff */
[----:B------:R-:W-:Y:S01]  /*e150*/  FMUL R0, R221, UR25 ;  /* 0x00000019dd007c20 */ /* 0x000fe20008400000 */
[----:B------:R-:W-:Y:S01]  /*e160*/  ISETP.LT.OR P4, PT, R34, 0xc1, !P2 ;  /* 0x000000c12200780c */ /* 0x000fe20005781670 */
[----:B------:R-:W3:Y:S04]  /*e170*/  LDL.LU R222, [R1+0x1c] ;  /* 0x00001c0001de7983 */ /* 0x000ee80000300800 */
[----:B------:R-:W4:Y:S01]  /*e180*/  LDL.LU R220, [R1+0x20] ;  /* 0x0000200001dc7983 */ /* 0x000f220000300800 */
[----:B0-----:R-:W-:-:S03]  /*e190*/  F2FP.SATFINITE.E4M3.F32.PACK_AB_MERGE_C R5, RZ, R3, RZ ;  /* 0x00000003ff05723e */ /* 0x001fc600048070ff */
[----:B------:R-:W4:Y:S01]  /*e1a0*/  LDL.LU R225, [R1+0x24] ;  /* 0x0000240001e17983 */ /* 0x000f220000300800 */
[----:B------:R-:W-:Y:S01]  /*e1b0*/  FMUL R3, R224, UR25 ;  /* 0x00000019e0037c20 */ /* 0x000fe20008400000 */
[----:B--2---:R-:W-:Y:S01]  /*e1c0*/  F2FP.SATFINITE.E4M3.F32.PACK_AB_MERGE_C R9, RZ, R0, RZ ;  /* 0x00000000ff09723e */ /* 0x004fe200048070ff */
[----:B------:R-:W-:Y:S01]  /*e1d0*/  FMUL R0, R226, UR25 ;  /* 0x00000019e2007c20 */ /* 0x000fe20008400000 */
[----:B------:R0:W-:Y:S01]  /*e1e0*/  @!P6 STG.E.U8 desc[UR22][R26.64+0xb9], R13 ;  /* 0x0000b90d1a00e986 */ /* 0x0001e2000c101116 */
[----:B------:R-:W-:-:S03]  /*e1f0*/  ISETP.LT.OR P6, PT, R34, 0xc1, !P1 ;  /* 0x000000c12200780c */ /* 0x000fc60004fc1670 */
[----:B------:R-:W2:Y:S04]  /*e200*/  LDL.LU R224, [R1+0x28] ;  /* 0x0000280001e07983 */ /* 0x000ea80000300800 */
[----:B------:R-:W2:Y:S01]  /*e210*/  LDL.LU R226, [R1+0x2c] ;  /* 0x00002c0001e27983 */ /* 0x000ea20000300800 */
[----:B0-----:R-:W-:Y:S01]  /*e220*/  F2FP.SATFINITE.E4M3.F32.PACK_AB_MERGE_C R13, RZ, R2, RZ ;  /* 0x00000002ff0d723e */ /* 0x001fe200048070ff */
[----:B------:R-:W-:Y:S02]  /*e230*/  FMUL R2, R227, UR25 ;  /* 0x00000019e3027c20 */ /* 0x000fe40008400000 */
[----:B------:R-:W2:Y:S04]  /*e240*/  LDL.LU R227, [R1+0x30] ;  /* 0x0000300001e37983 */ /* 0x000ea80000300800 */
[----:B------:R-:W-:Y:S01]  /*e250*/  @!P5 STG.E.U8 desc[UR22][R24.64+0xc1], R11 ;  /* 0x0000c10b1800d986 */ /* 0x000fe2000c101116 */
[----:B------:R-:W-:-:S03]  /*e260*/  ISETP.LT.OR P5, PT, R34, 0xc2, !P1 ;  /* 0x000000c22200780c */ /* 0x000fc60004fa1670 */
[----:B------:R0:W-:Y:S01]  /*e270*/  @!P4 STG.E.U8 desc[UR22][R24.64+0xc0], R7 ;  /* 0x0000c0071800c986 */ /* 0x0001e2000c101116 */
[----:B------:R-:W-:-:S03]  /*e280*/  ISETP.LT.OR P4, PT, R34, 0xc9, !P2 ;  /* 0x000000c92200780c */ /* 0x000fc60005781670 */
[----:B------:R1:W-:Y:S01]  /*e290*/  @!P6 STG.E.U8 desc[UR22][R26.64+0xc0], R5 ;  /* 0x0000c0051a00e986 */ /* 0x0003e2000c101116 */
[----:B------:R-:W-:-:S03]  /*e2a0*/  ISETP.LT.OR P6, PT, R34, 0xca, !P2 ;  /* 0x000000ca2200780c */ /* 0x000fc600057c1670 */
[----:B------:R-:W2:Y:S04]  /*e2b0*/  LDL.LU R221, [R1+0x34] ;  /* 0x0000340001dd7983 */ /* 0x000ea80000300800 */
[----:B------:R1:W-:Y:S01]  /*e2c0*/  @!P5 STG.E.U8 desc[UR22][R26.64+0xc1], R9 ;  /* 0x0000c1091a00d986 */ /* 0x0003e2000c101116 */
[----:B0-----:R-:W-:Y:S01]  /*e2d0*/  F2FP.SATFINITE.E4M3.F32.PACK_AB_MERGE_C R7, RZ, R3, RZ ;  /* 0x00000003ff07723e */ /* 0x001fe200048070ff */
[----:B------:R-:W-:Y:S02]  /*e2e0*/  FMUL R3, R223, UR25 ;  /* 0x00000019df037c20 */ /* 0x000fe40008400000 */
[----:B------:R-:W-:Y:S01]  /*e2f0*/  @!P4 STG.E.U8 desc[UR22][R24.64+0xc8], R13 ;  /* 0x0000c80d1800c986 */ /* 0x000fe2000c101116 */
[----:B------:R-:W-:-:S03]  /*e300*/  ISETP.LT.OR P4, PT, R34, 0xc9, !P1 ;  /* 0x000000c92200780c */ /* 0x000fc60004f81670 */
[----:B------:R-:W2:Y:S01]  /*e310*/  LDL.LU R223, [R1+0x38] ;  /* 0x0000380001df7983 */ /* 0x000ea20000300800 */
[----:B-1----:R-:W-:Y:S02]  /*e320*/  F2FP.SATFINITE.E4M3.F32.PACK_AB_MERGE_C R5, RZ, R0, RZ ;  /* 0x00000000ff05723e */ /* 0x002fe400048070ff */
[----:B------:R-:W-:Y:S02]  /*e330*/  F2FP.SATFINITE.E4M3.F32.PACK_AB_MERGE_C R11, RZ, R2, RZ ;  /* 0x00000002ff0b723e */ /* 0x000fe400048070ff */
[----:B------:R-:W-:Y:S01]  /*e340*/  F2FP.SATFINITE.E4M3.F32.PACK_AB_MERGE_C R9, RZ, R3, RZ ;  /* 0x00000003ff09723e */ /* 0x000fe200048070ff */
[----:B------:R0:W-:Y:S04]  /*e350*/  @!P6 STG.E.U8 desc[UR22][R24.64+0xc9], R7 ;  /* 0x0000c9071800e986 */ /* 0x0001e8000c101116 */
[----:B------:R1:W-:Y:S01]  /*e360*/  @!P4 STG.E.U8 desc[UR22][R26.64+0xc8], R5 ;  /* 0x0000c8051a00c986 */ /* 0x0003e2000c101116 */
[----:B---3--:R-:W-:-:S03]  /*e370*/  FMUL R0, R222, UR25 ;  /* 0x00000019de007c20 */ /* 0x008fc60008400000 */
[----:B------:R-:W3:Y:S01]  /*e380*/  LDL.LU R222, [R1+0x3c] ;  /* 0x00003c0001de7983 */ /* 0x000ee20000300800 */
[----:B----4-:R-:W-:Y:S01]  /*e390*/  FMUL R2, R220, UR25 ;  /* 0x00000019dc027c20 */ /* 0x010fe20008400000 */
[----:B0-----:R-:W-:Y:S01]  /*e3a0*/  F2FP.SATFINITE.E4M3.F32.PACK_AB_MERGE_C R7, RZ, R0, RZ ;  /* 0x00000000ff07723e */ /* 0x001fe200048070ff */
[----:B------:R-:W-:Y:S02]  /*e3b0*/  FMUL R3, R225, UR25 ;  /* 0x00000019e1037c20 */ /* 0x000fe40008400000 */
[----:B------:R-:W4:Y:S01]  /*e3c0*/  LDL.LU R225, [R1+0x40] ;  /* 0x0000400001e17983 */ /* 0x000f220000300800 */
[----:B------:R-:W-:Y:S02]  /*e3d0*/  F2FP.SATFINITE.E4M3.F32.PACK_AB_MERGE_C R13, RZ, R2, RZ ;  /* 0x00000002ff0d723e */ /* 0x000fe400048070ff */
[----:B-1----:R-:W-:Y:S01]  /*e3e0*/  F2FP.SATFINITE.E4M3.F32.PACK_AB_MERGE_C R5, RZ, R3, RZ ;  /* 0x00000003ff05723e */ /* 0x002fe200048070ff */
[----:B--2---:R-:W-:Y:S02]  /*e3f0*/  FMUL R0, R224, UR25 ;  /* 0x00000019e0007c20 */ /* 0x004fe40008400000 */
[----:B------:R-:W2:Y:S01]  /*e400*/  LDL.LU R224, [R1+0x44] ;  /* 0x0000440001e07983 */ /* 0x000ea20000300800 */
[----:B------:R-:W-:-:S03]  /*e410*/  FMUL R2, R226, UR25 ;  /* 0x00000019e2027c20 */ /* 0x000fc60008400000 */
[----:B------:R-:W2:Y:S01]  /*e420*/  LDL.LU R226, [R1+0x48] ;  /* 0x0000480001e27983 */ /* 0x000ea20000300800 */
[----:B------:R-:W-:-:S03]  /*e430*/  FMUL R3, R227, UR25 ;  /* 0x00000019e3037c20 */ /* 0x000fc60008400000 */
[----:B------:R-:W2:Y:S01]  /*e440*/  LDL.LU R227, [R1+0x4c] ;  /* 0x00004c0001e37983 */ /* 0x000ea20000300800 */
[C---:B------:R-:W-:Y:S02]  /*e450*/  ISETP.LT.OR P5, PT, R34.reuse, 0xca, !P1 ;  /* 0x000000ca2200780c */ /* 0x040fe40004fa1670 */
[C---:B------:R-:W-:Y:S01]  /*e460*/  ISETP.LT.OR P6, PT, R34.reuse, 0xd1, !P2 ;  /* 0x000000d12200780c */ /* 0x040fe200057c1670 */
[----:B------:R-:W2:Y:S01]  /*e470*/  LDL.LU R219, [R1+0x50] ;  /* 0x0000500001db7983 */ /* 0x000ea20000300800 */
[----:B------:R-:W-:-:S03]  /*e480*/  ISETP.LT.OR P4, PT, R34, 0xd1, !P1 ;  /* 0x000000d12200780c */ /* 0x000fc60004f81670 */
[----:B------:R-:W2:Y:S04]  /*e490*/  LDL.LU R218, [R1+0x54] ;  /* 0x0000540001da7983 */ /* 0x000ea80000300800 */
[----:B------:R-:W2:Y:S04]  /*e4a0*/  LDL.LU R220, [R1+0x58] ;  /* 0x0000580001dc7983 */ /* 0x000ea80000300800 */
[----:B------:R0:W-:Y:S01]  /*e4b0*/  @!P5 STG.E.U8 desc[UR22][R26.64+0xc9], R11 ;  /* 0x0000c90b1a00d986 */ /* 0x0001e2000c101116 */
[----:B------:R-:W-:-:S03]  /*e4c0*/  ISETP.LT.OR P5, PT, R34, 0xd2, !P2 ;  /* 0x000000d22200780c */ /* 0x000fc600057a1670 */
[----:B------:R1:W-:Y:S01]  /*e4d0*/  @!P6 STG.E.U8 desc[UR22][R24.64+0xd0], R9 ;  /* 0x0000d0091800e986 */ /* 0x0003e2000c101116 */
[----:B------:R-:W-:Y:S02]  /*e4e0*/  ISETP.LT.OR P6, PT, R34, 0xd2, !P1 ;  /* 0x000000d22200780c */ /* 0x000fe40004fc1670 */
[----:B0-----:R-:W-:-:S07]  /*e4f0*/  F2FP.SATFINITE.E4M3.F32.PACK_AB_MERGE_C R11, RZ, R2, RZ ;  /* 0x00000002ff0b723e */ /* 0x001fce00048070ff */
[----:B------:R0:W-:Y:S01]  /*e500*/  @!P5 STG.E.U8 desc[UR22][R24.64+0xd1], R7 ;  /* 0x0000d1071800d986 */ /* 0x0001e2000c101116 */
[C---:B------:R-:W-:Y:S02]  /*e510*/  ISETP.LT.OR P5, PT, R34.reuse, 0xda, !P2 ;  /* 0x000000da2200780c */ /* 0x040fe400057a1670 */
[----:B-1----:R-:W-:Y:S01]  /*e520*/  F2FP.SATFINITE.E4M3.F32.PACK_AB_MERGE_C R9, RZ, R0, RZ ;  /* 0x00000000ff09723e */ /* 0x002fe200048070ff */
[----:B------:R-:W-:Y:S01]  /*e530*/  @!P4 STG.E.U8 desc[UR22][R26.64+0xd0], R13 ;  /* 0x0000d00d1a00c986 */ /* 0x000fe2000c101116 */
[C---:B------:R-:W-:Y:S01]  /*e540*/  ISETP.LT.OR P4, PT, R34.reuse, 0xd9, !P2 ;  /* 0x000000d92200780c */ /* 0x040fe20005781670 */
[----:B------:R-:W-:Y:S01]  /*e550*/  FMUL R0, R221, UR25 ;  /* 0x00000019dd007c20 */ /* 0x000fe20008400000 */
[----:B------:R-:W-:Y:S01]  /*e560*/  FMUL R2, R223, UR25 ;  /* 0x00000019df027c20 */ /* 0x000fe20008400000 */
[----:B------:R1:W-:Y:S01]  /*e570*/  @!P6 STG.E.U8 desc[UR22][R26.64+0xd1], R5 ;  /* 0x0000d1051a00e986 */ /* 0x0003e2000c101116 */
[----:B------:R-:W-:-:S03]  /*e580*/  ISETP.LT.OR P6, PT, R34, 0xd9, !P1 ;  /* 0x000000d92200780c */ /* 0x000fc60004fc1670 */
[----:B------:R-:W2:Y:S04]  /*e590*/  LDL.LU R221, [R1+0x5c] ;  /* 0x00005c0001dd7983 */ /* 0x000ea80000300800 */
[----:B------:R-:W2:Y:S01]  /*e5a0*/  LDL.LU R223, [R1+0x60] ;  /* 0x0000600001df7983 */ /* 0x000ea20000300800 */
[----:B0-----:R-:W-:Y:S02]  /*e5b0*/  F2FP.SATFINITE.E4M3.F32.PACK_AB_MERGE_C R7, RZ, R3, RZ ;  /* 0x00000003ff07723e */ /* 0x001fe400048070ff */
[----:B-1----:R-:W-:Y:S01]  /*e5c0*/  F2FP.SATFINITE.E4M3.F32.PACK_AB_MERGE_C R5, RZ, R0, RZ ;  /* 0x00000000ff05723e */ /* 0x002fe200048070ff */
[----:B------:R0:W-:Y:S01]  /*e5d0*/  @!P4 STG.E.U8 desc[UR22][R24.64+0xd8], R9 ;  /* 0x0000d8091800c986 */ /* 0x0001e2000c101116 */
[----:B------:R-:W-:-:S03]  /*e5e0*/  F2FP.SATFINITE.E4M3.F32.PACK_AB_MERGE_C R13, RZ, R2, RZ ;  /* 0x00000002ff0d723e */ /* 0x000fc600048070ff */
[----:B------:R-:W-:Y:S04]  /*e5f0*/  @!P5 STG.E.U8 desc[UR22][R24.64+0xd9], R11 ;  /* 0x0000d90b1800d986 */ /* 0x000fe8000c101116 */
[----:B------:R1:W-:Y:S01]  /*e600*/  @!P6 STG.E.U8 desc[UR22][R26.64+0xd8], R7 ;  /* 0x0000d8071a00e986 */ /* 0x0003e2000c101116 */
[----:B---3--:R-:W-:-:S03]  /*e610*/  FMUL R3, R222, UR25 ;  /* 0x00000019de037c20 */ /* 0x008fc60008400000 */
[----:B------:R-:W3:Y:S01]  /*e620*/  LDL.LU R222, [R1+0x64] ;  /* 0x0000640001de7983 */ /* 0x000ee20000300800 */
[----:B----4-:R-:W-:Y:S01]  /*e630*/  FMUL R0, R225, UR25 ;  /* 0x00000019e1007c20 */ /* 0x010fe20008400000 */
[----:B0-----:R-:W-:Y:S02]  /*e640*/  F2FP.SATFINITE.E4M3.F32.PACK_AB_MERGE_C R9, RZ, R3, RZ ;  /* 0x00000003ff09723e */ /* 0x001fe400048070ff */
[----:B------:R-:W4:Y:S02]  /*e650*/  LDL.LU R225, [R1+0x68] ;  /* 0x0000680001e17983 */ /* 0x000f240000300800 */
        /* <DEDUP_REMOVED lines=8> */
[C---:B------:R-:W-:Y:S02]  /*e6e0*/  ISETP.LT.OR P4, PT, R34.reuse, 0xe1, !P2 ;  /* 0x000000e12200780c */ /* 0x040fe40005781670 */
[----:B------:R-:W-:-:S09]  /*e6f0*/  ISETP.LT.OR P6, PT, R34, 0xe2, !P2 ;  /* 0x000000e22200780c */ /* 0x000fd200057c1670 */
[----:B------:R0:W-:Y:S01]  /*e700*/  @!P5 STG.E.U8 desc[UR22][R26.64+0xd9], R5 ;  /* 0x0000d9051a00d986 */ /* 0x0001e2000c101116 */
[----:B------:R-:W-:-:S03]  /*e710*/  ISETP.LT.OR P5, PT, R34, 0xe2, !P1 ;  /* 0x000000e22200780c */ /* 0x000fc60004fa1670 */
[----:B------:R-:W-:Y:S01]  /*e720*/  @!P4 STG.E.U8 desc[UR22][R24.64+0xe0], R13 ;  /* 0x0000e00d1800c986 */ /* 0x000fe2000c101116 */
[----:B------:R-:W-:-:S03]  /*e730*/  ISETP.LT.OR P4, PT, R34, 0xe1, !P1 ;  /* 0x000000e12200780c */ /* 0x000fc60004f81670 */
[----:B------:R1:W-:Y:S01]  /*e740*/  @!P6 STG.E.U8 desc[UR22][R24.64+0xe1], R9 ;  /* 0x0000e1091800e986 */ /* 0x0003e2000c101116 */
[----:B------:R-:W-:Y:S02]  /*e750*/  ISETP.LT.OR P6, PT, R34, 0xe9, !P2 ;  /* 0x000000e92200780c */ /* 0x000fe400057c1670 */
[----:B------:R-:W-:Y:S02]  /*e760*/  F2FP.SATFINITE.E4M3.F32.PACK_AB_MERGE_C R11, RZ, R2, RZ ;  /* 0x00000002ff0b723e */ /* 0x000fe400048070ff */
[----:B0-----:R-:W-:-:S03]  /*e770*/  F2FP.SATFINITE.E4M3.F32.PACK_AB_MERGE_C R5, RZ, R3, RZ ;  /* 0x00000003ff05723e */ /* 0x001fc600048070ff */
[----:B------:R-:W-:Y:S01]  /*e780*/  @!P5 STG.E.U8 desc[UR22][R26.64+0xe1], R11 ;  /* 0x0000e10b1a00d986 */ /* 0x000fe2000c101116 */
[----:B------:R-:W-:-:S03]  /*e790*/  ISETP.LT.OR P5, PT, R34, 0xea, !P2 ;  /* 0x000000ea2200780c */ /* 0x000fc600057a1670 */
[----:B------:R0:W-:Y:S01]  /*e7a0*/  @!P4 STG.E.U8 desc[UR22][R26.64+0xe0], R7 ;  /* 0x0000e0071a00c986 */ /* 0x0001e2000c101116 */
[----:B------:R-:W-:-:S03]  /*e7b0*/  ISETP.LT.OR P4, PT, R34, 0xe9, !P1 ;  /* 0x000000e92200780c */ /* 0x000fc60004f81670 */
[----:B------:R0:W-:Y:S01]  /*e7c0*/  @!P6 STG.E.U8 desc[UR22][R24.64+0xe8], R5 ;  /* 0x0000e8051800e986 */ /* 0x0001e2000c101116 */
[----:B------:R-:W-:Y:S01]  /*e7d0*/  ISETP.LT.OR P6, PT, R34, 0xea, !P1 ;  /* 0x000000ea2200780c */ /* 0x000fe20004fc1670 */
[----:B------:R-:W-:Y:S01]  /*e7e0*/  FMUL R2, R219, UR25 ;  /* 0x00000019db027c20 */ /* 0x000fe20008400000 */
[----:B------:R-:W-:Y:S01]  /*e7f0*/  FMUL R3, R218, UR25 ;  /* 0x00000019da037c20 */ /* 0x000fe20008400000 */
[----:B-1----:R-:W-:-:S03]  /*e800*/  F2FP.SATFINITE.E4M3.F32.PACK_AB_MERGE_C R9, RZ, R0, RZ ;  /* 0x00000000ff09723e */ /* 0x002fc600048070ff */
[----:B------:R-:W-:Y:S02]  /*e810*/  F2FP.SATFINITE.E4M3.F32.PACK_AB_MERGE_C R13, RZ, R2, RZ ;  /* 0x00000002ff0d723e */ /* 0x000fe400048070ff */
[----:B0-----:R-:W-:Y:S01]  /*e820*/  F2FP.SATFINITE.E4M3.F32.PACK_AB_MERGE_C R7, RZ, R3, RZ ;  /* 0x00000003ff07723e */ /* 0x001fe200048070ff */
[----:B------:R0:W-:Y:S01]  /*e830*/  @!P5 STG.E.U8 desc[UR22][R24.64+0xe9], R9 ;  /* 0x0000e9091800d986 */ /* 0x0001e2000c101116 */
[----:B------:R-:W-:-:S03]  /*e840*/  ISETP.LT.OR P5, PT, R34, 0xf2, !P2 ;  /* 0x000000f22200780c */ /* 0x000fc600057a1670 */
[----:B------:R-:W-:Y:S01]  /*e850*/  @!P4 STG.E.U8 desc[UR22][R26.64+0xe8], R13 ;  /* 0x0000e80d1a00c986 */ /* 0x000fe2000c101116 */
[----:B------:R-:W-:-:S03]  /*e860*/  ISETP.LT.OR P4, PT, R34, 0xf1, !P2 ;  /* 0x000000f12200780c */ /* 0x000fc60005781670 */
[----:B------:R1:W-:Y:S01]  /*e870*/  @!P6 STG.E.U8 desc[UR22][R26.64+0xe9], R7 ;  /* 0x0000e9071a00e986 */ /* 0x0003e2000c101116 */
[----:B------:R-:W-:Y:S01]  /*e880*/  ISETP.LT.OR P6, PT, R34, 0xf1, !P1 ;  /* 0x000000f12200780c */ /* 0x000fe20004fc1670 */
[----:B------:R-:W-:Y:S01]  /*e890*/  FMUL R0, R220, UR25 ;  /* 0x00000019dc007c20 */ /* 0x000fe20008400000 */
[----:B------:R-:W-:Y:S01]  /*e8a0*/  FMUL R2, R221, UR25 ;  /* 0x00000019dd027c20 */ /* 0x000fe20008400000 */
[----:B------:R-:W-:-:S03]  /*e8b0*/  FMUL R3, R223, UR25 ;  /* 0x00000019df037c20 */ /* 0x000fc60008400000 */
[----:B------:R-:W-:Y:S02]  /*e8c0*/  F2FP.SATFINITE.E4M3.F32.PACK_AB_MERGE_C R5, RZ, R0, RZ ;  /* 0x00000000ff05723e */ /* 0x000fe400048070ff */
[----:B------:R-:W-:Y:S02]  /*e8d0*/  F2FP.SATFINITE.E4M3.F32.PACK_AB_MERGE_C R11, RZ, R2, RZ ;  /* 0x00000002ff0b723e */ /* 0x000fe400048070ff */
[----:B0-----:R-:W-:Y:S01]  /*e8e0*/  F2FP.SATFINITE.E4M3.F32.PACK_AB_MERGE_C R9, RZ, R3, RZ ;  /* 0x00000003ff09723e */ /* 0x001fe200048070ff */
[----:B------:R-:W-:Y:S01]  /*e8f0*/  @!P4 STG.E.U8 desc[UR22][R24.64+0xf0], R5 ;  /* 0x0000f0051800c986 */ /* 0x000fe2000c101116 */
[----:B------:R-:W-:-:S03]  /*e900*/  ISETP.LT.OR P4, PT, R34, 0xf2, !P1 ;  /* 0x000000f22200780c */ /* 0x000fc60004f81670 */
[----:B------:R0:W-:Y:S01]  /*e910*/  @!P5 STG.E.U8 desc[UR22][R24.64+0xf1], R11 ;  /* 0x0000f10b1800d986 */ /* 0x0001e2000c101116 */
[C---:B------:R-:W-:Y:S02]  /*e920*/  ISETP.LT.OR P5, PT, R34.reuse, 0xf9, !P2 ;  /* 0x000000f92200780c */ /* 0x040fe400057a1670 */
[C---:B------:R-:W-:Y:S01]  /*e930*/  ISETP.LT.OR P2, PT, R34.reuse, 0xfa, !P2 ;  /* 0x000000fa2200780c */ /* 0x040fe20005741670 */
[----:B------:R0:W-:Y:S01]  /*e940*/  @!P6 STG.E.U8 desc[UR22][R26.64+0xf0], R9 ;  /* 0x0000f0091a00e986 */ /* 0x0001e2000c101116 */
[C---:B------:R-:W-:Y:S02]  /*e950*/  ISETP.LT.OR P6, PT, R34.reuse, 0xf9, !P1 ;  /* 0x000000f92200780c */ /* 0x040fe40004fc1670 */
[----:B------:R-:W-:Y:S01]  /*e960*/  ISETP.LT.OR P1, PT, R34, 0xfa, !P1 ;  /* 0x000000fa2200780c */ /* 0x000fe20004f21670 */
[----:B---3--:R-:W-:Y:S01]  /*e970*/  FMUL R0, R222, UR25 ;  /* 0x00000019de007c20 */ /* 0x008fe20008400000 */
[----:B----4-:R-:W-:-:S04]  /*e980*/  FMUL R2, R225, UR25 ;  /* 0x00000019e1027c20 */ /* 0x010fc80008400000 */
[----:B-1----:R-:W-:Y:S01]  /*e990*/  F2FP.SATFINITE.E4M3.F32.PACK_AB_MERGE_C R7, RZ, R0, RZ ;  /* 0x00000000ff07723e */ /* 0x002fe200048070ff */
[----:B--2---:R-:W-:Y:S01]  /*e9a0*/  FMUL R3, R224, UR25 ;  /* 0x00000019e0037c20 */ /* 0x004fe20008400000 */
[----:B------:R-:W-:Y:S01]  /*e9b0*/  FMUL R4, R226, UR25 ;  /* 0x00000019e2047c20 */ /* 0x000fe20008400000 */
[----:B0-----:R-:W-:-:S03]  /*e9c0*/  F2FP.SATFINITE.E4M3.F32.PACK_AB_MERGE_C R11, RZ, R2, RZ ;  /* 0x00000002ff0b723e */ /* 0x001fc600048070ff */
[----:B------:R-:W-:Y:S01]  /*e9d0*/  F2FP.SATFINITE.E4M3.F32.PACK_AB_MERGE_C R3, RZ, R3, RZ ;  /* 0x00000003ff03723e */ /* 0x000fe200048070ff */
[----:B------:R-:W-:Y:S01]  /*e9e0*/  FMUL R5, R227, UR25 ;  /* 0x00000019e3057c20 */ /* 0x000fe20008400000 */
[----:B------:R-:W-:Y:S01]  /*e9f0*/  F2FP.SATFINITE.E4M3.F32.PACK_AB_MERGE_C R9, RZ, R4, RZ ;  /* 0x00000004ff09723e */ /* 0x000fe200048070ff */
[----:B------:R0:W-:Y:S03]  /*ea00*/  @!P4 STG.E.U8 desc[UR22][R26.64+0xf1], R7 ;  /* 0x0000f1071a00c986 */ /* 0x0001e6000c101116 */
[----:B------:R-:W-:Y:S01]  /*ea10*/  F2FP.SATFINITE.E4M3.F32.PACK_AB_MERGE_C R5, RZ, R5, RZ ;  /* 0x00000005ff05723e */ /* 0x000fe200048070ff */
[----:B------:R0:W-:Y:S04]  /*ea20*/  @!P5 STG.E.U8 desc[UR22][R24.64+0xf8], R11 ;  /* 0x0000f80b1800d986 */ /* 0x0001e8000c101116 */
[----:B------:R0:W-:Y:S04]  /*ea30*/  @!P2 STG.E.U8 desc[UR22][R24.64+0xf9], R3 ;  /* 0x0000f9031800a986 */ /* 0x0001e8000c101116 */
[----:B------:R0:W-:Y:S04]  /*ea40*/  @!P6 STG.E.U8 desc[UR22][R26.64+0xf8], R9 ;  /* 0x0000f8091a00e986 */ /* 0x0001e8000c101116 */
[----:B------:R0:W-:Y:S02]  /*ea50*/  @!P1 STG.E.U8 desc[UR22][R26.64+0xf9], R5 ;  /* 0x0000f9051a009986 */ /* 0x0001e4000c101116 */
.L_x_298:
[----:B------:R-:W-:Y:S05]  /*ea60*/  BSYNC B0 ;  /* 0x0000000000007941 */ /* 0x000fea0003800000 */
.L_x_40:
[----:B------:R-:W2:Y:S01]  /*ea70*/  LDL.LU R22, [R1+0x80] ;  /* 0x0000800001167983 */ /* 0x000ea20000300800 */
[----:B0-----:R-:W-:Y:S01]  /*ea80*/  IMAD.U32 R3, RZ, RZ, UR18 ;  /* 0x00000012ff037e24 */ /* 0x001fe2000f8e00ff */
[----:B------:R-:W-:Y:S02]  /*ea90*/  ULDC.64 UR6, c[0x0][0x650] ;  /* 0x0001940000067ab9 */ /* 0x000fe40000000a00 */
[----:B------:R-:W3:Y:S01]  /*eaa0*/  LDL.LU R19, [R1+0x84] ;  /* 0x0000840001137983 */ /* 0x000ee20000300800 */
[----:B-----5:R-:W-:Y:S01]  /*eab0*/  IMAD.U32 R0, RZ, RZ, UR20 ;  /* 0x00000014ff007e24 */ /* 0x020fe2000f8e00ff */
[----:B------:R0:W-:Y:S01]  /*eac0*/  SYNCS.ARRIVE.TRANS64.A1T0 RZ, [R3+UR29], RZ ;  /* 0x000000ff03ff79a7 */ /* 0x0001e2000810001d */
[----:B------:R-:W-:Y:S02]  /*ead0*/  IMAD.U32 R2, RZ, RZ, UR20 ;  /* 0x00000014ff027e24 */ /* 0x000fe4000f8e00ff */
[----:B------:R-:W-:Y:S02]  /*eae0*/  IMAD.MOV.U32 R4, RZ, RZ, -0x1 ;  /* 0xffffffffff047424 */ /* 0x000fe400078e00ff */
[----:B0-----:R-:W-:Y:S01]  /*eaf0*/  IMAD.U32 R3, RZ, RZ, UR15 ;  /* 0x0000000fff037e24 */ /* 0x001fe2000f8e00ff */
[----:B---3--:R-:W-:-:S02]  /*eb00*/  LEA R19, P1, R0, R19, 0x1 ;  /* 0x0000001300137211 */ /* 0x008fc400078208ff */
[----:B------:R-:W-:Y:S02]  /*eb10*/  PRMT R0, RZ, 0x7610, R0 ;  /* 0x00007610ff007816 */ /* 0x000fe40000000000 */
[----:B--2---:R-:W-:Y:S01]  /*eb20*/  LEA.HI.X R22, R2, R22, R3, 0x1, P1 ;  /* 0x0000001602167211 */ /* 0x004fe200008f0c03 */
[----:B------:R-:W-:Y:S01]  /*eb30*/  IMAD.MOV.U32 R2, RZ, RZ, -0x1 ;  /* 0xffffffffff027424 */ /* 0x000fe200078e00ff */
[----:B------:R0:W-:Y:S01]  /*eb40*/  STL [R1+0x84], R19 ;  /* 0x0000841301007387 */ /* 0x0001e20000100800 */
[----:B------:R-:W-:Y:S01]  /*eb50*/  IMAD.MOV.U32 R3, RZ, RZ, -0x1 ;  /* 0xffffffffff037424 */ /* 0x000fe200078e00ff */
[----:B------:R-:W-:Y:S02]  /*eb60*/  ISETP.GE.U32.AND P1, PT, R19, UR6, PT ;  /* 0x0000000613007c0c */ /* 0x000fe4000bf26070 */
[----:B------:R0:W-:Y:S02]  /*eb70*/  STL [R1+0x80], R22 ;  /* 0x0000801601007387 */ /* 0x0001e40000100800 */
[----:B------:R-:W-:-:S02]  /*eb80*/  ISETP.GE.U32.AND.EX P1, PT, R22, UR7, PT, P1 ;  /* 0x0000000716007c0c */ /* 0x000fc4000bf26110 */
[----:B------:R0:W-:Y:S04]  /*eb90*/  STL [R1+0x88], R4 ;  /* 0x0000880401007387 */ /* 0x0001e80000100800 */
[----:B------:R0:W-:Y:S04]  /*eba0*/  STL [R1+0x78], R2 ;  /* 0x0000780201007387 */ /* 0x0001e80000100800 */
[----:B------:R0:W-:Y:S03]  /*ebb0*/  STL [R1+0x8c], R3 ;  /* 0x00008c0301007387 */ /* 0x0001e60000100800 */
[----:B------:R-:W-:Y:S05]  /*ebc0*/  @P1 BRA `(.L_x_299) ;  /* 0x0000000400741947 */ /* 0x000fea0003800000 */
[----:B------:R-:W2:Y:S01]  /*ebd0*/  S2R R14, SR_CTAID.X ;  /* 0x00000000000e7919 */ /* 0x000ea20000002500 */
[----:B------:R-:W3:Y:S01]  /*ebe0*/  LDC.64 R8, c[0x0][0x628] ;  /* 0x00018a00ff087b82 */ /* 0x000ee20000000a00 */
[----:B------:R-:W-:Y:S01]  /*ebf0*/  ULDC UR6, c[0x0][0x150] ;  /* 0x0000540000067ab9 */ /* 0x000fe20000000800 */
[----:B------:R-:W-:Y:S01]  /*ec00*/  IMAD.MOV.U32 R6, RZ, RZ, R19 ;  /* 0x000000ffff067224 */ /* 0x000fe200078e0013 */
[----:B------:R-:W0:Y:S01]  /*ec10*/  S2R R16, SR_CTAID.Y ;  /* 0x0000000000107919 */ /* 0x000e220000002600 */
[----:B------:R-:W-:-:S04]  /*ec20*/  IMAD.MOV.U32 R7, RZ, RZ, R22 ;  /* 0x000000ffff077224 */ /* 0x000fc800078e0016 */
[----:B------:R-:W0:Y:S08]  /*ec30*/  LDC R17, c[0x0][0x144] ;  /* 0x00005100ff117b82 */ /* 0x000e300000000800 */
[----:B------:R-:W0:Y:S08]  /*ec40*/  LDC R10, c[0x0][0x630] ;  /* 0x00018c00ff0a7b82 */ /* 0x000e300000000800 */
[----:B------:R-:W0:Y:S01]  /*ec50*/  LDC.64 R12, c[0x0][0x620] ;  /* 0x00018800ff0c7b82 */ /* 0x000e220000000a00 */
[----:B---3--:R-:W-:-:S04]  /*ec60*/  ISETP.NE.U32.AND P1, PT, R8, RZ, PT ;  /* 0x000000ff0800720c */ /* 0x008fc80003f25070 */
[----:B------:R-:W-:Y:S02]  /*ec70*/  ISETP.NE.AND.EX P1, PT, R9, RZ, PT, P1 ;  /* 0x000000ff0900720c */ /* 0x000fe40003f25310 */
[----:B--2---:R-:W-:-:S05]  /*ec80*/  I2FP.F32.U32 R0, R14 ;  /* 0x0000000e00007245 */ /* 0x004fca0000201000 */
[----:B------:R-:W-:-:S04]  /*ec90*/  FMUL R0, R0, UR6 ;  /* 0x0000000600007c20 */ /* 0x000fc80008400000 */
[----:B------:R2:W3:Y:S02]  /*eca0*/  F2I.U32.TRUNC.NTZ R15, R0 ;  /* 0x00000000000f7305 */ /* 0x0004e4000020f000 */
[----:B------:R-:W-:Y:S05]  /*ecb0*/  @!P1 BRA `(.L_x_300) ;  /* 0x0000000000289947 */ /* 0x000fea0003800000 */
[----:B--2---:R-:W2:Y:S02]  /*ecc0*/  LDC R0, c[0x0][0x634] ;  /* 0x00018d00ff007b82 */ /* 0x004ea40000000800 */
[----:B--2---:R-:W-:-:S05]  /*ecd0*/  IADD3 R7, P1, R19, R0, RZ ;  /* 0x0000000013077210 */ /* 0x004fca0007f3e0ff */
[----:B------:R-:W-:-:S04]  /*ece0*/  IMAD.X R11, RZ, RZ, R22, P1 ;  /* 0x000000ffff0b7224 */ /* 0x000fc800008e0616 */
[----:B0-----:R-:W-:-:S04]  /*ecf0*/  IMAD.WIDE.U32 R2, R11, R8, RZ ;  /* 0x000000080b027225 */ /* 0x001fc800078e00ff */
[----:B------:R-:W-:-:S04]  /*ed00*/  IMAD.WIDE.U32 R4, P1, R7, R9, R2 ;  /* 0x0000000907047225 */ /* 0x000fc80007820002 */
[----:B------:R-:W-:-:S04]  /*ed10*/  IMAD.WIDE.U32 R2, R7, R8, RZ ;  /* 0x0000000807027225 */ /* 0x000fc800078e00ff */
[----:B------:R-:W-:Y:S01]  /*ed20*/  IMAD.X R7, RZ, RZ, RZ, P1 ;  /* 0x000000ffff077224 */ /* 0x000fe200008e06ff */
[----:B------:R-:W-:Y:S01]  /*ed30*/  IADD3 RZ, P1, R3, R4, RZ ;  /* 0x0000000403ff7210 */ /* 0x000fe20007f3e0ff */
[----:B------:R-:W-:-:S04]  /*ed40*/  IMAD.MOV.U32 R6, RZ, RZ, R5 ;  /* 0x000000ffff067224 */ /* 0x000fc800078e0005 */
[----:B------:R-:W-:-:S08]  /*ed50*/  IMAD.WIDE.U32.X R6, R11, R9, R6, P1 ;  /* 0x000000090b067225 */ /* 0x000fd000008e0406 */
.L_x_300:
[-CC-:B0-----:R-:W-:Y:S01]  /*ed60*/  SHF.R.U64 R11, R6, R10.reuse, R7.reuse ;  /* 0x0000000a060b7219 */ /* 0x181fe20000001207 */
[----:B------:R-:W0:Y:S01]  /*ed70*/  LDC.64 R20, c[0x0][0x640] ;  /* 0x00019000ff147b82 */ /* 0x000e220000000a00 */
[----:B--2---:R-:W-:Y:S01]  /*ed80*/  SHF.R.U32.HI R0, RZ, R10, R7 ;  /* 0x0000000aff007219 */ /* 0x004fe20000011607 */
[----:B------:R-:W-:Y:S01]  /*ed90*/  IMAD.MOV.U32 R2, RZ, RZ, R19 ;  /* 0x000000ffff027224 */ /* 0x000fe200078e0013 */
[----:B------:R-:W-:Y:S01]  /*eda0*/  IADD3 R5, P1, RZ, -R11, RZ ;  /* 0x8000000bff057210 */ /* 0x000fe20007f3e0ff */
[----:B---3--:R-:W-:Y:S01]  /*edb0*/  IMAD.MOV R15, RZ, RZ, -R15 ;  /* 0x000000ffff0f7224 */ /* 0x008fe200078e0a0f */
[----:B------:R-:W-:Y:S01]  /*edc0*/  ULDC UR6, c[0x0][0x154] ;  /* 0x0000550000067ab9 */ /* 0x000fe20000000800 */
[----:B------:R-:W-:Y:S02]  /*edd0*/  IMAD.MOV.U32 R7, RZ, RZ, 0x1 ;  /* 0x00000001ff077424 */ /* 0x000fe400078e00ff */
[----:B------:R-:W2:Y:S01]  /*ede0*/  LDC R4, c[0x0][0x618] ;  /* 0x00018600ff047b82 */ /* 0x000ea20000000800 */
[----:B------:R-:W-:-:S02]  /*edf0*/  IMAD.X R3, RZ, RZ, ~R0, P1 ;  /* 0x000000ffff037224 */ /* 0x000fc400008e0e00 */
[----:B------:R-:W-:Y:S02]  /*ee00*/  IMAD R17, R17, R15, R14 ;  /* 0x0000000f11117224 */ /* 0x000fe400078e020e */
[-C--:B------:R-:W-:Y:S02]  /*ee10*/  IMAD R0, R3, R12.reuse, RZ ;  /* 0x0000000c03007224 */ /* 0x080fe400078e02ff */
[----:B------:R-:W-:Y:S01]  /*ee20*/  IMAD.MOV.U32 R3, RZ, RZ, R22 ;  /* 0x000000ffff037224 */ /* 0x000fe200078e0016 */
[----:B------:R-:W3:Y:S01]  /*ee30*/  LDC R6, c[0x0][0x608] ;  /* 0x00018200ff067b82 */ /* 0x000ee20000000800 */
[----:B------:R-:W-:-:S04]  /*ee40*/  IMAD.WIDE.U32 R2, R5, R12, R2 ;  /* 0x0000000c05027225 */ /* 0x000fc800078e0002 */
[----:B------:R-:W-:-:S03]  /*ee50*/  IMAD R5, R5, R13, R0 ;  /* 0x0000000d05057224 */ /* 0x000fc600078e0200 */
[----:B------:R-:W5:Y:S01]  /*ee60*/  LDC R18, c[0x0][0x658] ;  /* 0x00019600ff127b82 */ /* 0x000f620000000800 */
[----:B------:R-:W-:Y:S01]  /*ee70*/  I2FP.F32.U32 R0, R16 ;  /* 0x0000001000007245 */ /* 0x000fe20000201000 */
[----:B------:R-:W-:Y:S01]  /*ee80*/  IMAD.IADD R3, R3, 0x1, R5 ;  /* 0x0000000103037824 */ /* 0x000fe200078e0205 */
[----:B0-----:R-:W-:Y:S01]  /*ee90*/  ISETP.NE.U32.AND P1, PT, R20, RZ, PT ;  /* 0x000000ff1400720c */ /* 0x001fe20003f25070 */
[----:B------:R-:W-:Y:S02]  /*eea0*/  IMAD.MOV.U32 R5, RZ, RZ, -0x1 ;  /* 0xffffffffff057424 */ /* 0x000fe400078e00ff */
[----:B------:R-:W-:Y:S02]  /*eeb0*/  FMUL R0, R0, UR6 ;  /* 0x0000000600007c20 */ /* 0x000fe40008400000 */
[----:B------:R-:W0:Y:S01]  /*eec0*/  LDC R15, c[0x0][0x148] ;  /* 0x00005200ff0f7b82 */ /* 0x000e220000000800 */
[----:B--2---:R-:W-:Y:S01]  /*eed0*/  SHF.R.U64 R10, R2, R4, R3 ;  /* 0x00000004020a7219 */ /* 0x004fe20000001203 */
[----:B------:R2:W0:Y:S01]  /*eee0*/  F2I.U32.TRUNC.NTZ R13, R0 ;  /* 0x00000000000d7305 */ /* 0x000422000020f000 */
[----:B------:R-:W-:-:S02]  /*eef0*/  ISETP.NE.AND.EX P1, PT, R21, RZ, PT, P1 ;  /* 0x000000ff1500720c */ /* 0x000fc40003f25310 */
[----:B------:R-:W-:-:S03]  /*ef00*/  SHF.R.U32.HI R3, RZ, R4, R3 ;  /* 0x00000004ff037219 */ /* 0x000fc60000011603 */
[----:B------:R-:W0:Y:S01]  /*ef10*/  LDC R14, c[0x0][0x600] ;  /* 0x00018000ff0e7b82 */ /* 0x000e220000000800 */
[-CC-:B---3--:R-:W-:Y:S02]  /*ef20*/  SHF.R.U64 R8, R10, R6.reuse, R3.reuse ;  /* 0x000000060a087219 */ /* 0x188fe40000001203 */
[----:B------:R-:W-:-:S05]  /*ef30*/  SHF.R.U32.HI R3, RZ, R6, R3 ;  /* 0x00000006ff037219 */ /* 0x000fca0000011603 */
[----:B------:R-:W3:Y:S01]  /*ef40*/  LDC R22, c[0x0][0x648] ;  /* 0x00019200ff167b82 */ /* 0x000ee20000000800 */
[-CC-:B-----5:R-:W-:Y:S02]  /*ef50*/  SHF.R.U64 R12, R8, R18.reuse, R3.reuse ;  /* 0x00000012080c7219 */ /* 0x1a0fe40000001203 */
[-C--:B------:R-:W-:Y:S02]  /*ef60*/  SHF.L.U32 R5, R5, R18.reuse, RZ ;  /* 0x0000001205057219 */ /* 0x080fe400000006ff */
[-C--:B------:R-:W-:Y:S01]  /*ef70*/  SHF.R.U32.HI R3, RZ, R18.reuse, R3 ;  /* 0x00000012ff037219 */ /* 0x080fe20000011603 */
[----:B------:R-:W-:Y:S01]  /*ef80*/  IMAD.MOV.U32 R2, RZ, RZ, R12 ;  /* 0x000000ffff027224 */ /* 0x000fe200078e000c */
[----:B------:R-:W-:Y:S01]  /*ef90*/  SHF.L.U32 R18, R7, R18, RZ ;  /* 0x0000001207127219 */ /* 0x000fe200000006ff */
[----:B------:R-:W0:Y:S01]  /*efa0*/  LDC R23, c[0x0][0x638] ;  /* 0x00018e00ff177b82 */ /* 0x000e220000000800 */
[----:B------:R-:W-:-:S07]  /*efb0*/  LOP3.LUT R19, RZ, R5, RZ, 0x33, !PT ;  /* 0x00000005ff137212 */ /* 0x000fce00078e33ff */
[----:B------:R-:W0:Y:S01]  /*efc0*/  LDC R24, c[0x0][0x610] ;  /* 0x00018400ff187b82 */ /* 0x000e220000000800 */
[----:B--2---:R-:W-:Y:S05]  /*efd0*/  @!P1 BRA `(.L_x_301) ;  /* 0x0000000000289947 */ /* 0x004fea0003800000 */
[----:B------:R-:W2:Y:S02]  /*efe0*/  LDC R7, c[0x0][0x64c] ;  /* 0x00019300ff077b82 */ /* 0x000ea40000000800 */
[----:B--2---:R-:W-:-:S05]  /*eff0*/  IADD3 R7, P1, R12, R7, RZ ;  /* 0x000000070c077210 */ /* 0x004fca0007f3e0ff */
        /* <DEDUP_REMOVED lines=8> */
.L_x_301:
[----:B---3--:R-:W-:Y:S01]  /*f080*/  SHF.R.U64 R0, R2, R22, R3 ;  /* 0x0000001602007219 */ /* 0x008fe20000001203 */
[----:B0-----:R-:W-:Y:S01]  /*f090*/  VIADD R7, R14, 0xffffffff ;  /* 0xffffffff0e077836 */ /* 0x001fe20000000000 */
[----:B------:R-:W-:Y:S01]  /*f0a0*/  LOP3.LUT R5, R8, R19, RZ, 0xc0, !PT ;  /* 0x0000001308057212 */ /* 0x000fe200078ec0ff */
[----:B------:R-:W-:Y:S02]  /*f0b0*/  IMAD.MOV R13, RZ, RZ, -R13 ;  /* 0x000000ffff0d7224 */ /* 0x000fe400078e0a0d */
[----:B------:R-:W-:Y:S02]  /*f0c0*/  IMAD.MOV R3, RZ, RZ, -R0 ;  /* 0x000000ffff037224 */ /* 0x000fe400078e0a00 */
[----:B------:R-:W-:Y:S01]  /*f0d0*/  IMAD R2, R18, R0, R5 ;  /* 0x0000000012027224 */ /* 0x000fe200078e0205 */
[----:B------:R-:W-:Y:S01]  /*f0e0*/  LOP3.LUT R5, R10, R7, RZ, 0xc0, !PT ;  /* 0x000000070a057212 */ /* 0x000fe200078ec0ff */
[----:B------:R-:W-:Y:S02]  /*f0f0*/  @P3 IMAD R17, R15, R13, R16 ;  /* 0x0000000d0f113224 */ /* 0x000fe400078e0210 */
[----:B------:R-:W-:-:S02]  /*f100*/  IMAD R0, R3, R23, R12 ;  /* 0x0000001703007224 */ /* 0x000fc400078e020c */
[----:B------:R-:W-:Y:S02]  /*f110*/  IMAD.MOV.U32 R4, RZ, RZ, 0x1 ;  /* 0x00000001ff047424 */ /* 0x000fe400078e00ff */
[----:B------:R-:W-:Y:S02]  /*f120*/  IMAD R2, R2, R24, R17 ;  /* 0x0000001802027224 */ /* 0x000fe400078e0211 */
[----:B------:R-:W-:Y:S01]  /*f130*/  IMAD R3, R0, R14, R5 ;  /* 0x0000000e00037224 */ /* 0x000fe200078e0205 */
[----:B------:R-:W-:-:S04]  /*f140*/  PRMT R0, R4, 0x7610, R0 ;  /* 0x0000761004007816 */ /* 0x000fc80000000000 */
[----:B------:R-:W-:Y:S02]  /*f150*/  SEL R4, R3, R2, !P3 ;  /* 0x0000000203047207 */ /* 0x000fe40005800000 */
[----:B------:R-:W-:-:S03]  /*f160*/  SEL R2, R2, R3, !P3 ;  /* 0x0000000302027207 */ /* 0x000fc60005800000 */
[----:B------:R2:W-:Y:S04]  /*f170*/  STL [R1+0x8c], R4 ;  /* 0x00008c0401007387 */ /* 0x0005e80000100800 */
[----:B------:R2:W-:Y:S04]  /*f180*/  STL [R1+0x78], R11 ;  /* 0x0000780b01007387 */ /* 0x0005e80000100800 */
[----:B------:R2:W-:Y:S02]  /*f190*/  STL [R1+0x88], R2 ;  /* 0x0000880201007387 */ /* 0x0005e40000100800 */
.L_x_299:
[----:B------:R-:W-:Y:S01]  /*f1a0*/  LOP3.LUT P1, RZ, R0, 0xff, RZ, 0xc0, !PT ;  /* 0x000000ff00ff7812 */ /* 0x000fe2000782c0ff */
[----:B------:R-:W-:-:S12]  /*f1b0*/  ULOP3.LUT UR30, UR30, 0x1, URZ, 0x3c, !UPT ;  /* 0x000000011e1e7892 */ /* 0x000fd8000f8e3c3f */
[----:B------:R-:W-:Y:S05]  /*f1c0*/  @P1 BRA `(.L_x_302) ;  /* 0xffffff2400f01947 */ /* 0x000fea000383ffff */
[----:B------:R-:W-:Y:S05]  /*f1d0*/  EXIT ;  /* 0x000000000000794d */ /* 0x000fea0003800000 */
.L_x_18:
[----:B------:R-:W-:-:S08]  /*f1e0*/  ISETP.NE.AND P0, PT, RZ, UR6, PT ;  /* 0x00000006ff007c0c */ /* 0x000fd0000bf05270 */
[----:B0123--:R-:W0:-:S00]  /*f1f0*/  USETMAXREG.DEALLOC.CTAPOOL 0x28 ;  /* 0x00000028000079c8 */ /* 0x00fe0000080e0500 */
[----:B------:R-:W-:Y:S05]  /*f200*/  @P0 EXIT ;  /* 0x000000000000094d */ /* 0x000fea0003800000 */
[----:B0-----:R-:W-:Y:S01]  /*f210*/  LOP3.LUT P0, RZ, R0, 0xff, RZ, 0xc0, !PT ;  /* 0x000000ff00ff7812 */ /* 0x001fe2000780c0ff */
[----:B------:R-:W-:Y:S02]  /*f220*/  IMAD.MOV.U32 R0, RZ, RZ, 0x1 ;  /* 0x00000001ff007424 */ /* 0x000fe400078e00ff */
[----:B------:R-:W-:-:S10]  /*f230*/  IMAD.MOV.U32 R8, RZ, RZ, RZ ;  /* 0x000000ffff087224 */ /* 0x000fd400078e00ff */
[----:B------:R-:W-:Y:S05]  /*f240*/  @!P0 BRA `(.L_x_303) ;  /* 0x0000000c00608947 */ /* 0x000fea0003800000 */
[----:B------:R-:W0:Y:S01]  /*f250*/  S2UR UR8, SR_CgaCtaId ;  /* 0x00000000000879c3 */ /* 0x000e220000008800 */
[----:B------:R-:W-:Y:S01]  /*f260*/  LOP3.LUT P0, RZ, R2, 0x1f, RZ, 0xc0, !PT ;  /* 0x0000001f02ff7812 */ /* 0x000fe2000780c0ff */
[----:B------:R-:W-:Y:S01]  /*f270*/  ULDC UR5, c[0x0][0x658] ;  /* 0x0001960000057ab9 */ /* 0x000fe20000000800 */
[----:B------:R-:W-:Y:S01]  /*f280*/  UMOV UR6, 0xffffffff ;  /* 0xffffffff00067882 */ /* 0x000fe20000000000 */
[----:B------:R-:W-:Y:S01]  /*f290*/  BSSY B0, `(.L_x_303) ;  /* 0x00000d3000007945 */ /* 0x000fe20003800000 */
[----:B------:R-:W-:Y:S01]  /*f2a0*/  USHF.L.U32 UR6, UR6, UR5, URZ ;  /* 0x0000000506067299 */ /* 0x000fe2000800063f */
[C---:B------:R-:W-:Y:S01]  /*f2b0*/  ISETP.NE.AND P2, PT, R3.reuse, RZ, PT ;  /* 0x000000ff0300720c */ /* 0x040fe20003f45270 */
[----:B------:R-:W-:Y:S01]  /*f2c0*/  IMAD.MOV.U32 R10, RZ, RZ, 0x1 ;  /* 0x00000001ff0a7424 */ /* 0x000fe200078e00ff */
[----:B------:R-:W-:Y:S01]  /*f2d0*/  ISETP.NE.OR P0, PT, R3, RZ, !P0 ;  /* 0x000000ff0300720c */ /* 0x000fe20004705670 */
[----:B------:R-:W-:Y:S01]  /*f2e0*/  IMAD.MOV.U32 R0, RZ, RZ, 0x1 ;  /* 0x00000001ff007424 */ /* 0x000fe200078e00ff */
[----:B------:R-:W-:Y:S01]  /*f2f0*/  ULDC UR4, c[0x0][0x600] ;  /* 0x0001800000047ab9 */ /* 0x000fe20000000800 */
[----:B------:R-:W-:Y:S01]  /*f300*/  IMAD.MOV.U32 R8, RZ, RZ, RZ ;  /* 0x000000ffff087224 */ /* 0x000fe200078e00ff */
[----:B------:R-:W-:Y:S01]  /*f310*/  UMOV UR7, 0x1 ;  /* 0x0000000100077882 */ /* 0x000fe20000000000 */
[----:B------:R-:W-:-:S02]  /*f320*/  UIADD3 UR28, UR14, 0x1, URZ ;  /* 0x000000010e1c7890 */ /* 0x000fc4000fffe03f */
[----:B------:R-:W-:Y:S02]  /*f330*/  ULOP3.LUT UR25, UR13, 0x2, URZ, 0xfc, !UPT ;  /* 0x000000020d197892 */ /* 0x000fe4000f8efc3f */
[----:B------:R-:W-:Y:S02]  /*f340*/  UIADD3 UR4, UR4, -0x1, URZ ;  /* 0xffffffff04047890 */ /* 0x000fe4000fffe03f */
[----:B------:R-:W-:Y:S02]  /*f350*/  USHF.L.U32 UR22, UR7, UR5, URZ ;  /* 0x0000000507167299 */ /* 0x000fe4000800063f */
[----:B------:R-:W-:Y:S01]  /*f360*/  ULOP3.LUT UR19, URZ, UR6, URZ, 0x33, !UPT ;  /* 0x000000063f137292 */ /* 0x000fe2000f8e333f */
[----:B------:R-:W-:Y:S01]  /*f370*/  ULDC.64 UR26, c[0x0][0x198] ;  /* 0x00006600001a7ab9 */ /* 0x000fe20000000a00 */
[----:B0-----:R-:W-:-:S10]  /*f380*/  IMAD.U32 R9, RZ, RZ, UR8 ;  /* 0x00000008ff097e24 */ /* 0x001fd4000f8e00ff */
.L_x_315:
[----:B------:R-:W-:-:S03]  /*f390*/  UMOV UR5, 0xffffffff ;  /* 0xffffffff00057882 */ /* 0x000fc60000000000 */
[----:B01----:R-:W-:Y:S05]  /*f3a0*/  BRA.DIV UR5, `(.L_x_304) ;  /* 0x0000001a05bc7947 */ /* 0x003fea000b800000 */
[----:B------:R-:W-:-:S13]  /*f3b0*/  ELECT P1, URZ, PT ;  /* 0x00000000003f782f */ /* 0x000fda0003820000 */
.L_x_346:
[----:B------:R-:W0:Y:S01]  /*f3c0*/  LDC R2, c[0x0][0x28c] ;  /* 0x0000a300ff027b82 */ /* 0x000e220000000800 */
[----:B------:R-:W-:Y:S01]  /*f3d0*/  BSSY B1, `(.L_x_305) ;  /* 0x000003f000017945 */ /* 0x000fe20003800000 */
[----:B0-----:R-:W-:-:S13]  /*f3e0*/  ISETP.LT.OR P1, PT, R2, 0x1, !P1 ;  /* 0x000000010200780c */ /* 0x001fda0004f21670 */
[----:B------:R-:W-:Y:S05]  /*f3f0*/  @P1 BRA `(.L_x_306) ;  /* 0x0000000000f01947 */ /* 0x000fea0003800000 */
[----:B------:R-:W2:Y:S04]  /*f400*/  LDL.LU R4, [R1+0x88] ;  /* 0x0000880001047983 */ /* 0x000ea80000300800 */
[----:B------:R-:W3:Y:S01]  /*f410*/  LDL.LU R3, [R1+0x8c] ;  /* 0x00008c0001037983 */ /* 0x000ee20000300800 */
[----:B------:R-:W-:Y:S02]  /*f420*/  IMAD.MOV.U32 R13, RZ, RZ, RZ ;  /* 0x000000ffff0d7224 */ /* 0x000fe400078e00ff */
[----:B------:R-:W-:Y:S02]  /*f430*/  IMAD.U32 R14, RZ, RZ, UR28 ;  /* 0x0000001cff0e7e24 */ /* 0x000fe4000f8e00ff */
[----:B------:R-:W-:Y:S02]  /*f440*/  IMAD.MOV.U32 R2, RZ, RZ, R0 ;  /* 0x000000ffff027224 */ /* 0x000fe400078e0000 */
[----:B--2---:R-:W-:-:S02]  /*f450*/  IMAD R9, R4, 0x2, R9 ;  /* 0x0000000204097824 */ /* 0x004fc400078e0209 */
[----:B------:R-:W-:Y:S02]  /*f460*/  IMAD.MOV.U32 R4, RZ, RZ, R8 ;  /* 0x000000ffff047224 */ /* 0x000fe400078e0008 */
[----:B---3--:R-:W-:Y:S02]  /*f470*/  IMAD.SHL.U32 R7, R3, 0x100, RZ ;  /* 0x0000010003077824 */ /* 0x008fe400078e00ff */
[----:B------:R-:W-:-:S07]  /*f480*/  IMAD.SHL.U32 R6, R9, 0x20, RZ ;  /* 0x0000002009067824 */ /* 0x000fce00078e00ff */
.L_x_310:
[----:B------:R-:W0:Y:S01]  /*f490*/  S2UR UR5, SR_CgaCtaId ;  /* 0x00000000000579c3 */ /* 0x000e220000008800 */
[----:B------:R-:W-:Y:S02]  /*f4a0*/  MOV R12, 0x400 ;  /* 0x00000400000c7802 */ /* 0x000fe40000000f00 */
[----:B------:R-:W-:-:S05]  /*f4b0*/  SHF.L.U32 R3, R2, 0x1f, RZ ;  /* 0x0000001f02037819 */ /* 0x000fca00000006ff */
[----:B------:R-:W1:Y:S01]  /*f4c0*/  @!P2 LDC R5, c[0x0][0x500] ;  /* 0x00014000ff05ab82 */ /* 0x000e620000000800 */
[----:B0-----:R-:W-:-:S05]  /*f4d0*/  IMAD.U32 R9, RZ, RZ, UR5 ;  /* 0x00000005ff097e24 */ /* 0x001fca000f8e00ff */
[----:B------:R-:W-:-:S05]  /*f4e0*/  LEA R11, R9, R12, 0x18 ;  /* 0x0000000c090b7211 */ /* 0x000fca00078ec0ff */
[----:B------:R-:W-:-:S04]  /*f4f0*/  IMAD R12, R4, 0x8, R11 ;  /* 0x00000008040c7824 */ /* 0x000fc800078e020b */
[----:B------:R-:W0:Y:S02]  /*f500*/  SYNCS.PHASECHK.TRANS64.TRYWAIT P1, [R12+URZ+0xb0], R3 ;  /* 0x0000b0030c0075a7 */ /* 0x000e24000802017f */
[----:B01----:R-:W-:Y:S05]  /*f510*/  @!P1 BRA `(.L_x_307) ;  /* 0x0000001800809947 */ /* 0x003fea0003800000 */
.L_x_347:
[----:B------:R-:W-:Y:S01]  /*f520*/  UPRMT UR5, UR25, 0x9910, URZ ;  /* 0x0000991019057896 */ /* 0x000fe2000800003f */
[----:B------:R1:W-:Y:S03]  /*f530*/  @!P2 SYNCS.ARRIVE.TRANS64 RZ, [R12+URZ], R5 ;  /* 0x000000050cffa9a7 */ /* 0x0003e6000800003f */
[----:B------:R-:W-:-:S06]  /*f540*/  UISETP.NE.AND UP0, UPT, UR5, 0x2, UPT ;  /* 0x000000020500788c */ /* 0x000fcc000bf05270 */
[----:B------:R-:W-:-:S13]  /*f550*/  PLOP3.LUT P1, PT, PT, PT, UP0, 0x80, 0x0 ;  /* 0x000000000000781c */ /* 0x000fda0003f2f008 */
[----:B-1----:R-:W-:Y:S05]  /*f560*/  @P1 BRA `(.L_x_308) ;  /* 0x0000000000041947 */ /* 0x002fea0003800000 */
[----:B------:R-:W-:Y:S01]  /*f570*/  BPT.TRAP 0x1 ;  /* 0x000000040000795c */ /* 0x000fe20000300000 */
.L_x_308:
[----:B------:R-:W-:Y:S05]  /*f580*/  @P0 BRA `(.L_x_309) ;  /* 0x0000000000040947 */ /* 0x000fea0003800000 */
[----:B------:R-:W-:Y:S01]  /*f590*/  BPT.TRAP 0x1 ;  /* 0x000000040000795c */ /* 0x000fe20000300000 */
.L_x_309:
[----:B------:R-:W2:Y:S01]  /*f5a0*/  LDL R5, [R1+0x78] ;  /* 0x0000780001057983 */ /* 0x000ea20000100800 */
[----:B0-----:R-:W-:Y:S01]  /*f5b0*/  IMAD R3, R4, 0x2, R9 ;  /* 0x0000000204037824 */ /* 0x001fe200078e0209 */
[----:B------:R-:W-:Y:S01]  /*f5c0*/  R2UR UR9, R12 ;  /* 0x000000000c0972ca */ /* 0x000fe200000e0000 */
[----:B------:R-:W-:Y:S01]  /*f5d0*/  VIADD R14, R14, 0xffffffff ;  /* 0xffffffff0e0e7836 */ /* 0x000fe20000000000 */
[----:B------:R-:W-:Y:S01]  /*f5e0*/  UIADD3 UR6, UP0, UR26, 0xf0, URZ ;  /* 0x000000f01a067890 */ /* 0x000fe2000ff1e03f */
[--C-:B------:R-:W-:Y:S01]  /*f5f0*/  IMAD.U32 R3, R3, 0x400, R11.reuse ;  /* 0x0000040003037824 */ /* 0x100fe200078e000b */
[----:B------:R-:W-:Y:S01]  /*f600*/  R2UR UR11, R6 ;  /* 0x00000000060b72ca */ /* 0x000fe200000e0000 */
[C---:B------:R-:W-:Y:S01]  /*f610*/  IMAD R11, R4.reuse, 0x2000, R11 ;  /* 0x00002000040b7824 */ /* 0x040fe200078e020b */
[----:B------:R-:W-:Y:S01]  /*f620*/  R2UR UR10, R13 ;  /* 0x000000000d0a72ca */ /* 0x000fe200000e0000 */
[----:B------:R-:W-:Y:S01]  /*f630*/  UIADD3 UR30, UP1, UR26, 0x1f0, URZ ;  /* 0x000001f01a1e7890 */ /* 0x000fe2000ff3e03f */
[----:B------:R-:W-:Y:S01]  /*f640*/  R2UR UR5, R3 ;  /* 0x00000000030572ca */ /* 0x000fe200000e0000 */
[----:B------:R-:W-:Y:S01]  /*f650*/  UIADD3.X UR7, URZ, UR27, URZ, UP0, !UPT ;  /* 0x0000001b3f077290 */ /* 0x000fe200087fe43f */
[----:B------:R-:W-:Y:S01]  /*f660*/  R2UR UR8, R11 ;  /* 0x000000000b0872ca */ /* 0x000fe200000e0000 */
[----:B------:R-:W-:Y:S01]  /*f670*/  VIADD R4, R4, 0x1 ;  /* 0x0000000104047836 */ /* 0x000fe20000000000 */
[----:B------:R-:W-:Y:S01]  /*f680*/  R2UR UR23, R7 ;  /* 0x00000000071772ca */ /* 0x000fe200000e0000 */
[----:B------:R-:W-:Y:S01]  /*f690*/  UIADD3.X UR31, URZ, UR27, URZ, UP1, !UPT ;  /* 0x0000001b3f1f7290 */ /* 0x000fe20008ffe43f */
[----:B------:R-:W-:Y:S01]  /*f6a0*/  ISETP.GT.AND P4, PT, R14, 0x1, PT ;  /* 0x000000010e00780c */ /* 0x000fe20003f84270 */
[----:B------:R-:W-:Y:S01]  /*f6b0*/  UMOV UR24, 0x30000 ;  /* 0x0003000000187882 */ /* 0x000fe20000000000 */
[----:B------:R-:W-:Y:S01]  /*f6c0*/  UMOV UR16, 0x0 ;  /* 0x0000000000107882 */ /* 0x000fe20000000000 */
[----:B------:R-:W-:Y:S01]  /*f6d0*/  UMOV UR17, 0x10000000 ;  /* 0x1000000000117882 */ /* 0x000fe20000000000 */
[----:B------:R-:W-:Y:S01]  /*f6e0*/  ISETP.NE.AND P1, PT, R4, 0x16, PT ;  /* 0x000000160400780c */ /* 0x000fe20003f25270 */
[----:B------:R-:W-:-:S02]  /*f6f0*/  VIADD R13, R13, 0x20 ;  /* 0x000000200d0d7836 */ /* 0x000fc40000000000 */
[----:B------:R-:W-:Y:S01]  /*f700*/  UIADD3 UR5, UR5, 0x280, URZ ;  /* 0x0000028005057890 */ /* 0x000fe2000fffe03f */
[----:B------:R-:W-:Y:S01]  /*f710*/  SEL R3, RZ, 0x1, P1 ;  /* 0x00000001ff037807 */ /* 0x000fe20000800000 */
[----:B------:R-:W-:Y:S01]  /*f720*/  UIADD3 UR18, UR8, 0xb280, URZ ;  /* 0x0000b28008127890 */ /* 0x000fe2000fffe03f */
[----:B------:R-:W-:Y:S02]  /*f730*/  SEL R4, R4, RZ, P1 ;  /* 0x000000ff04047207 */ /* 0x000fe40000800000 */
[----:B------:R-:W-:Y:S02]  /*f740*/  LOP3.LUT R2, R2, R3, RZ, 0x3c, !PT ;  /* 0x0000000302027212 */ /* 0x000fe400078e3cff */
[----:B------:R-:W-:Y:S01]  /*f750*/  UMOV UR8, UR5 ;  /* 0x0000000500087c82 */ /* 0x000fe20008000000 */
[----:B--2---:R-:W-:-:S13]  /*f760*/  R2UR UR12, R5 ;  /* 0x00000000050c72ca */ /* 0x004fda00000e0000 */
[----:B------:R0:W-:Y:S02]  /*f770*/  UTMALDG.3D.MULTICAST [UR8], [UR6], UR24, desc[UR16] ;  /* 0x00001008060073b4 */ /* 0x0001e40008011818 */
[----:B0-----:R-:W-:Y:S01]  /*f780*/  UMOV UR8, UR18 ;  /* 0x0000001200087c82 */ /* 0x001fe20008000000 */
[----:B------:R-:W-:Y:S02]  /*f790*/  UMOV UR11, UR23 ;  /* 0x00000017000b7c82 */ /* 0x000fe40008000000 */
[----:B------:R0:W-:Y:S02]  /*f7a0*/  UTMALDG.3D [UR8], [UR30], desc[UR16] ;  /* 0x000010081e0075b4 */ /* 0x0001e40008011000 */
[----:B0-----:R-:W-:Y:S05]  /*f7b0*/  @P4 BRA `(.L_x_310) ;  /* 0xfffffffc00344947 */ /* 0x001fea000383ffff */
.L_x_306:
[----:B------:R-:W-:Y:S05]  /*f7c0*/  BSYNC B1 ;  /* 0x0000000000017941 */ /* 0x000fea0003800000 */
.L_x_305:
[----:B------:R-:W2:Y:S01]  /*f7d0*/  LDL.LU R16, [R1+0x80] ;  /* 0x0000800001107983 */ /* 0x000ea20000300800 */
[----:B------:R-:W-:Y:S01]  /*f7e0*/  LOP3.LUT P5, RZ, R10, 0xff, RZ, 0xc0, !PT ;  /* 0x000000ff0aff7812 */ /* 0x000fe200078ac0ff */
[----:B------:R-:W-:Y:S01]  /*f7f0*/  VIADD R8, R8, UR14 ;  /* 0x0000000e08087c36 */ /* 0x000fe20008000000 */
[----:B------:R-:W-:Y:S01]  /*f800*/  UISETP.GE.U32.AND UP0, UPT, UR14, 0x16, UPT ;  /* 0x000000160e00788c */ /* 0x000fe2000bf06070 */
[----:B------:R-:W3:Y:S01]  /*f810*/  LDL.LU R15, [R1+0x84] ;  /* 0x00008400010f7983 */ /* 0x000ee20000300800 */
[----:B------:R-:W-:Y:S01]  /*f820*/  IMAD.U32 R5, RZ, RZ, UR14 ;  /* 0x0000000eff057e24 */ /* 0x000fe2000f8e00ff */
[----:B------:R-:W-:Y:S01]  /*f830*/  ULDC.64 UR6, c[0x0][0x650] ;  /* 0x0001940000067ab9 */ /* 0x000fe20000000a00 */
[----:B------:R-:W-:Y:S01]  /*f840*/  ISETP.GT.U32.AND P1, PT, R8, 0x15, PT ;  /* 0x000000150800780c */ /* 0x000fe20003f24070 */
[----:B------:R-:W-:Y:S01]  /*f850*/  BSSY B1, `(.L_x_311) ;  /* 0x0000074000017945 */ /* 0x000fe20003800000 */
[----:B------:R-:W-:Y:S02]  /*f860*/  PLOP3.LUT P4, PT, PT, PT, UP0, 0x80, 0x0 ;  /* 0x000000000000781c */ /* 0x000fe40003f8f008 */
[----:B------:R-:W-:-:S02]  /*f870*/  ISETP.LT.U32.AND P1, PT, R5, 0x16, P1 ;  /* 0x000000160500780c */ /* 0x000fc40000f21070 */
[----:B------:R-:W-:Y:S01]  /*f880*/  PRMT R10, RZ, 0x7610, R10 ;  /* 0x00007610ff0a7816 */ /* 0x000fe2000000000a */
[----:B------:R-:W0:Y:S01]  /*f890*/  @P5 S2R R9, SR_CgaCtaId ;  /* 0x0000000000095919 */ /* 0x000e220000008800 */
[----:B------:R-:W-:-:S04]  /*f8a0*/  @P5 MOV R2, 0x400 ;  /* 0x0000040000025802 */ /* 0x000fc80000000f00 */
[----:B0-----:R-:W-:Y:S01]  /*f8b0*/  @P5 LEA R4, R9, R2, 0x18 ;  /* 0x0000000209045211 */ /* 0x001fe200078ec0ff */
[----:B------:R-:W-:-:S03]  /*f8c0*/  IMAD.WIDE.U32 R2, R8, -0x45d1745d, RZ ;  /* 0xba2e8ba308027825 */ /* 0x000fc600078e00ff */
[----:B------:R0:W-:Y:S02]  /*f8d0*/  @P5 SYNCS.ARRIVE.TRANS64.A1T0 RZ, [R4+URZ+0x198], RZ ;  /* 0x000198ff04ff59a7 */ /* 0x0001e4000810003f */
[----:B------:R-:W-:Y:S02]  /*f8e0*/  SHF.R.U32.HI R5, RZ, 0x4, R3 ;  /* 0x00000004ff057819 */ /* 0x000fe40000011603 */
[----:B------:R-:W-:Y:S02]  /*f8f0*/  SEL R3, RZ, 0x1, !P1 ;  /* 0x00000001ff037807 */ /* 0x000fe40004800000 */
[----:B------:R-:W-:Y:S01]  /*f900*/  PRMT R2, RZ, 0x7610, R2 ;  /* 0x00007610ff027816 */ /* 0x000fe20000000002 */
[----:B------:R-:W-:Y:S01]  /*f910*/  IMAD R8, R5, -0x16, R8 ;  /* 0xffffffea05087824 */ /* 0x000fe200078e0208 */
[----:B------:R-:W-:Y:S01]  /*f920*/  LOP3.LUT R0, R0, R3, RZ, 0x3c, !PT ;  /* 0x0000000300007212 */ /* 0x000fe200078e3cff */
[----:B0-----:R-:W-:Y:S02]  /*f930*/  IMAD.MOV.U32 R4, RZ, RZ, -0x1 ;  /* 0xffffffffff047424 */ /* 0x001fe400078e00ff */
[----:B------:R-:W-:Y:S01]  /*f940*/  IMAD.MOV.U32 R3, RZ, RZ, -0x1 ;  /* 0xffffffffff037424 */ /* 0x000fe200078e00ff */
[----:B------:R-:W-:Y:S01]  /*f950*/  @P4 LOP3.LUT R0, R0, 0x1, R5, 0x78, !PT ;  /* 0x0000000100004812 */ /* 0x000fe200078e7805 */
[----:B------:R-:W-:Y:S01]  /*f960*/  IMAD.MOV.U32 R5, RZ, RZ, -0x1 ;  /* 0xffffffffff057424 */ /* 0x000fe200078e00ff */
[----:B---3--:R-:W-:-:S04]  /*f970*/  IADD3 R15, P5, R15, UR20, RZ ;  /* 0x000000140f0f7c10 */ /* 0x008fc8000ffbe0ff */
[----:B--2---:R-:W-:Y:S01]  /*f980*/  IADD3.X R16, R16, UR15, RZ, P5, !PT ;  /* 0x0000000f10107c10 */ /* 0x004fe2000affe4ff */
[----:B------:R0:W-:Y:S01]  /*f990*/  STL [R1+0x84], R15 ;  /* 0x0000840f01007387 */ /* 0x0001e20000100800 */
[----:B------:R-:W-:-:S03]  /*f9a0*/  ISETP.GE.U32.AND P1, PT, R15, UR6, PT ;  /* 0x000000060f007c0c */ /* 0x000fc6000bf26070 */
[----:B------:R0:W-:Y:S01]  /*f9b0*/  STL [R1+0x80], R16 ;  /* 0x0000801001007387 */ /* 0x0001e20000100800 */
[----:B------:R-:W-:-:S03]  /*f9c0*/  ISETP.GE.U32.AND.EX P1, PT, R16, UR7, PT, P1 ;  /* 0x0000000710007c0c */ /* 0x000fc6000bf26110 */
[----:B------:R0:W-:Y:S04]  /*f9d0*/  STL [R1+0x88], R5 ;  /* 0x0000880501007387 */ /* 0x0001e80000100800 */
[----:B------:R0:W-:Y:S04]  /*f9e0*/  STL [R1+0x8c], R4 ;  /* 0x00008c0401007387 */ /* 0x0001e80000100800 */
[----:B------:R0:W-:Y:S02]  /*f9f0*/  STL [R1+0x78], R3 ;  /* 0x0000780301007387 */ /* 0x0001e40000100800 */
[----:B------:R-:W-:Y:S05]  /*fa00*/  @P1 BRA `(.L_x_312) ;  /* 0x0000000400601947 */ /* 0x000fea0003800000 */
[----:B------:R-:W-:Y:S01]  /*fa10*/  ULDC.64 UR6, c[0x0][0x628] ;  /* 0x00018a0000067ab9 */ /* 0x000fe20000000a00 */
[----:B------:R-:W1:Y:S01]  /*fa20*/  S2R R12, SR_CTAID.X ;  /* 0x00000000000c7919 */ /* 0x000e620000002500 */
[----:B------:R-:W-:Y:S01]  /*fa30*/  ISETP.NE.U32.AND P1, PT, RZ, UR6, PT ;  /* 0x00000006ff007c0c */ /* 0x000fe2000bf25070 */
[----:B------:R-:W-:Y:S01]  /*fa40*/  ULDC UR8, c[0x0][0x630] ;  /* 0x00018c0000087ab9 */ /* 0x000fe20000000800 */
[----:B------:R-:W-:Y:S01]  /*fa50*/  IMAD.MOV.U32 R2, RZ, RZ, R15 ;  /* 0x000000ffff027224 */ /* 0x000fe200078e000f */
[----:B------:R-:W2:Y:S01]  /*fa60*/  S2R R11, SR_CTAID.Y ;  /* 0x00000000000b7919 */ /* 0x000ea20000002600 */
[----:B------:R-:W-:Y:S01]  /*fa70*/  ISETP.NE.AND.EX P1, PT, RZ, UR7, PT, P1 ;  /* 0x00000007ff007c0c */ /* 0x000fe2000bf25310 */
[----:B0-----:R-:W-:-:S12]  /*fa80*/  IMAD.MOV.U32 R3, RZ, RZ, R16 ;  /* 0x000000ffff037224 */ /* 0x001fd800078e0010 */
[----:B------:R-:W-:Y:S05]  /*fa90*/  @!P1 BRA `(.L_x_313) ;  /* 0x0000000000289947 */ /* 0x000fea0003800000 */
[----:B------:R-:W-:Y:S02]  /*faa0*/  ULDC UR5, c[0x0][0x634] ;  /* 0x00018d0000057ab9 */ /* 0x000fe40000000800 */
[----:B------:R-:W-:-:S05]  /*fab0*/  IADD3 R7, P1, R15, UR5, RZ ;  /* 0x000000050f077c10 */ /* 0x000fca000ff3e0ff */
[----:B------:R-:W-:-:S04]  /*fac0*/  IMAD.X R13, RZ, RZ, R16, P1 ;  /* 0x000000ffff0d7224 */ /* 0x000fc800008e0610 */
[----:B------:R-:W-:-:S04]  /*fad0*/  IMAD.WIDE.U32 R4, R13, UR6, RZ ;  /* 0x000000060d047c25 */ /* 0x000fc8000f8e00ff */
[----:B------:R-:W-:-:S04]  /*fae0*/  IMAD.WIDE.U32 R4, P1, R7, UR7, R4 ;  /* 0x0000000707047c25 */ /* 0x000fc8000f820004 */
[----:B------:R-:W-:-:S04]  /*faf0*/  IMAD.WIDE.U32 R6, R7, UR6, RZ ;  /* 0x0000000607067c25 */ /* 0x000fc8000f8e00ff */
[----:B------:R-:W-:Y:S01]  /*fb00*/  IMAD.X R3, RZ, RZ, RZ, P1 ;  /* 0x000000ffff037224 */ /* 0x000fe200008e06ff */
[----:B------:R-:W-:Y:S01]  /*fb10*/  IADD3 RZ, P1, R7, R4, RZ ;  /* 0x0000000407ff7210 */ /* 0x000fe20007f3e0ff */
[----:B------:R-:W-:-:S04]  /*fb20*/  IMAD.MOV.U32 R2, RZ, RZ, R5 ;  /* 0x000000ffff027224 */ /* 0x000fc800078e0005 */
[----:B------:R-:W-:-:S08]  /*fb30*/  IMAD.WIDE.U32.X R2, R13, UR7, R2, P1 ;  /* 0x000000070d027c25 */ /* 0x000fd000088e0402 */
.L_x_313:
[--C-:B------:R-:W-:Y:S01]  /*fb40*/  SHF.R.U64 R6, R2, UR8, R3.reuse ;  /* 0x0000000802067c19 */ /* 0x100fe20008001203 */
[----:B------:R-:W-:Y:S01]  /*fb50*/  ULDC.64 UR6, c[0x0][0x620] ;  /* 0x0001880000067ab9 */ /* 0x000fe20000000a00 */
[----:B------:R-:W-:Y:S01]  /*fb60*/  SHF.R.U32.HI R2, RZ, UR8, R3 ;  /* 0x00000008ff027c19 */ /* 0x000fe20008011603 */
[----:B------:R-:W-:Y:S01]  /*fb70*/  IMAD.MOV.U32 R3, RZ, RZ, R16 ;  /* 0x000000ffff037224 */ /* 0x000fe200078e0010 */
[----:B------:R-:W-:Y:S01]  /*fb80*/  IADD3 R5, P1, RZ, -R6, RZ ;  /* 0x80000006ff057210 */ /* 0x000fe20007f3e0ff */
[----:B------:R-:W-:Y:S01]  /*fb90*/  ULDC UR5, c[0x0][0x150] ;  /* 0x0000540000057ab9 */ /* 0x000fe20000000800 */
[----:B-1----:R-:W-:Y:S01]  /*fba0*/  I2FP.F32.U32 R7, R12 ;  /* 0x0000000c00077245 */ /* 0x002fe20000201000 */
[----:B------:R-:W0:Y:S01]  /*fbb0*/  LDC R17, c[0x0][0x144] ;  /* 0x00005100ff117b82 */ /* 0x000e220000000800 */
[----:B------:R-:W-:Y:S01]  /*fbc0*/  ULDC.64 UR8, c[0x0][0x640] ;  /* 0x0001900000087ab9 */ /* 0x000fe20000000a00 */
[----:B------:R-:W-:Y:S01]  /*fbd0*/  IMAD.X R2, RZ, RZ, ~R2, P1 ;  /* 0x000000ffff027224 */ /* 0x000fe200008e0e02 */
[----:B------:R-:W-:-:S03]  /*fbe0*/  ISETP.NE.U32.AND P1, PT, RZ, UR8, PT ;  /* 0x00000008ff007c0c */ /* 0x000fc6000bf25070 */
[----:B------:R-:W-:Y:S01]  /*fbf0*/  IMAD R4, R2, UR6, RZ ;  /* 0x0000000602047c24 */ /* 0x000fe2000f8e02ff */
[----:B------:R-:W-:Y:S01]  /*fc00*/  ISETP.NE.AND.EX P1, PT, RZ, UR9, PT, P1 ;  /* 0x00000009ff007c0c */ /* 0x000fe2000bf25310 */
[----:B------:R-:W-:Y:S01]  /*fc10*/  IMAD.MOV.U32 R2, RZ, RZ, R15 ;  /* 0x000000ffff027224 */ /* 0x000fe200078e000f */
[----:B------:R-:W1:Y:S03]  /*fc20*/  LDC R14, c[0x0][0x148] ;  /* 0x00005200ff0e7b82 */ /* 0x000e660000000800 */
[----:B------:R-:W-:Y:S01]  /*fc30*/  IMAD.WIDE.U32 R2, R5, UR6, R2 ;  /* 0x0000000605027c25 */ /* 0x000fe2000f8e0002 */
[----:B------:R-:W-:-:S03]  /*fc40*/  ULDC UR6, c[0x0][0x154] ;  /* 0x0000550000067ab9 */ /* 0x000fc60000000800 */
[----:B------:R-:W-:Y:S02]  /*fc50*/  IMAD R5, R5, UR7, R4 ;  /* 0x0000000705057c24 */ /* 0x000fe4000f8e0204 */
[----:B------:R-:W-:Y:S01]  /*fc60*/  FMUL R4, R7, UR5 ;  /* 0x0000000507047c20 */ /* 0x000fe20008400000 */
[----:B------:R-:W-:Y:S01]  /*fc70*/  ULDC UR5, c[0x0][0x618] ;  /* 0x0001860000057ab9 */ /* 0x000fe20000000800 */
[----:B------:R-:W-:Y:S01]  /*fc80*/  ULDC UR7, c[0x0][0x608] ;  /* 0x0001820000077ab9 */ /* 0x000fe20000000800 */
[----:B------:R-:W-:-:S03]  /*fc90*/  IMAD.IADD R3, R3, 0x1, R5 ;  /* 0x0000000103037824 */ /* 0x000fc600078e0205 */
[----:B------:R-:W3:Y:S02]  /*fca0*/  F2I.U32.TRUNC.NTZ R4, R4 ;  /* 0x0000000400047305 */ /* 0x000ee4000020f000 */
[----:B------:R-:W-:Y:S02]  /*fcb0*/  SHF.R.U64 R7, R2, UR5, R3 ;  /* 0x0000000502077c19 */ /* 0x000fe40008001203 */
[----:B--2---:R-:W-:-:S05]  /*fcc0*/  I2FP.F32.U32 R2, R11 ;  /* 0x0000000b00027245 */ /* 0x004fca0000201000 */
[----:B------:R-:W-:Y:S01]  /*fcd0*/  FMUL R5, R2, UR6 ;  /* 0x0000000602057c20 */ /* 0x000fe20008400000 */
[----:B------:R-:W-:Y:S01]  /*fce0*/  SHF.R.U32.HI R2, RZ, UR5, R3 ;  /* 0x00000005ff027c19 */ /* 0x000fe20008011603 */
[----:B------:R-:W-:Y:S02]  /*fcf0*/  ULDC UR5, c[0x0][0x658] ;  /* 0x0001960000057ab9 */ /* 0x000fe40000000800 */
[----:B------:R2:W4:Y:S01]  /*fd00*/  F2I.U32.TRUNC.NTZ R18, R5 ;  /* 0x0000000500127305 */ /* 0x000522000020f000 */
[----:B------:R-:W-:Y:S01]  /*fd10*/  SHF.R.U64 R16, R7, UR7, R2 ;  /* 0x0000000707107c19 */ /* 0x000fe20008001202 */
[----:B---3--:R-:W-:Y:S01]  /*fd20*/  IMAD.MOV R4, RZ, RZ, -R4 ;  /* 0x000000ffff047224 */ /* 0x008fe200078e0a04 */
[----:B------:R-:W-:-:S03]  /*fd30*/  SHF.R.U32.HI R3, RZ, UR7, R2 ;  /* 0x00000007ff037c19 */ /* 0x000fc60008011602 */
[----:B0-----:R-:W-:Y:S01]  /*fd40*/  IMAD R12, R17, R4, R12 ;  /* 0x00000004110c7224 */ /* 0x001fe200078e020c */
[--C-:B------:R-:W-:Y:S02]  /*fd50*/  SHF.R.U64 R13, R16, UR5, R3.reuse ;  /* 0x00000005100d7c19 */ /* 0x100fe40008001203 */
[----:B------:R-:W-:-:S03]  /*fd60*/  SHF.R.U32.HI R15, RZ, UR5, R3 ;  /* 0x00000005ff0f7c19 */ /* 0x000fc60008011603 */
[----:B------:R-:W-:Y:S02]  /*fd70*/  IMAD.MOV.U32 R2, RZ, RZ, R13 ;  /* 0x000000ffff027224 */ /* 0x000fe400078e000d */
[----:B------:R-:W-:Y:S01]  /*fd80*/  IMAD.MOV.U32 R3, RZ, RZ, R15 ;  /* 0x000000ffff037224 */ /* 0x000fe200078e000f */
[----:B-12-4-:R-:W-:Y:S06]  /*fd90*/  @!P1 BRA `(.L_x_314) ;  /* 0x0000000000289947 */ /* 0x016fec0003800000 */
[----:B------:R-:W-:Y:S02]  /*fda0*/  ULDC UR5, c[0x0][0x64c] ;  /* 0x0001930000057ab9 */ /* 0x000fe40000000800 */
[----:B------:R-:W-:-:S05]  /*fdb0*/  IADD3 R3, P1, R13, UR5, RZ ;  /* 0x000000050d037c10 */ /* 0x000fca000ff3e0ff */
[----:B------:R-:W-:-:S04]  /*fdc0*/  IMAD.X R15, RZ, RZ, R15, P1 ;  /* 0x000000ffff0f7224 */ /* 0x000fc800008e060f */
[----:B------:R-:W-:-:S04]  /*fdd0*/  IMAD.WIDE.U32 R4, R15, UR8, RZ ;  /* 0x000000080f047c25 */ /* 0x000fc8000f8e00ff */
[----:B------:R-:W-:-:S04]  /*fde0*/  IMAD.WIDE.U32 R4, P1, R3, UR9, R4 ;  /* 0x0000000903047c25 */ /* 0x000fc8000f820004 */
[----:B------:R-:W-:-:S04]  /*fdf0*/  IMAD.WIDE.U32 R2, R3, UR8, RZ ;  /* 0x0000000803027c25 */ /* 0x000fc8000f8e00ff */
[----:B------:R-:W-:Y:S01]  /*fe00*/  IMAD.MOV.U32 R2, RZ, RZ, R5 ;  /* 0x000000ffff027224 */ /* 0x000fe200078e0005 */
[----:B------:R-:W-:Y:S01]  /*fe10*/  IADD3 RZ, P4, R3, R4, RZ ;  /* 0x0000000403ff7210 */ /* 0x000fe20007f9e0ff */
[----:B------:R-:W-:-:S04]  /*fe20*/  IMAD.X R3, RZ, RZ, RZ, P1 ;  /* 0x000000ffff037224 */ /* 0x000fc800008e06ff */
[----:B------:R-:W-:-:S08]  /*fe30*/  IMAD.WIDE.U32.X R2, R15, UR9, R2, P4 ;  /* 0x000000090f027c25 */ /* 0x000fd0000a0e0402 */
.L_x_314:
[----:B------:R-:W-:Y:S01]  /*fe40*/  ULDC UR5, c[0x0][0x648] ;  /* 0x0001920000057ab9 */ /* 0x000fe20000000800 */
[----:B------:R-:W-:Y:S01]  /*fe50*/  IMAD.MOV R18, RZ, RZ, -R18 ;  /* 0x000000ffff127224 */ /* 0x000fe200078e0a12 */
[----:B------:R-:W-:Y:S01]  /*fe60*/  SHF.R.U64 R3, R2, UR5, R3 ;  /* 0x0000000502037c19 */ /* 0x000fe20008001203 */
[----:B------:R-:W-:Y:S01]  /*fe70*/  ULDC UR5, c[0x0][0x638] ;  /* 0x00018e0000057ab9 */ /* 0x000fe20000000800 */
[----:B------:R-:W-:Y:S01]  /*fe80*/  LOP3.LUT R2, R16, UR19, RZ, 0xc0, !PT ;  /* 0x0000001310027c12 */ /* 0x000fe2000f8ec0ff */
[----:B------:R-:W-:Y:S01]  /*fe90*/  @P3 IMAD R12, R14, R18, R11 ;  /* 0x000000120e0c3224 */ /* 0x000fe200078e020b */
[----:B------:R-:W-:Y:S01]  /*fea0*/  ULDC UR6, c[0x0][0x610] ;  /* 0x0001840000067ab9 */ /* 0x000fe20000000800 */
[----:B------:R-:W-:Y:S02]  /*feb0*/  IMAD.MOV R4, RZ, RZ, -R3 ;  /* 0x000000ffff047224 */ /* 0x000fe400078e0a03 */
[----:B------:R-:W-:Y:S01]  /*fec0*/  IMAD R3, R3, UR22, R2 ;  /* 0x0000001603037c24 */ /* 0x000fe2000f8e0202 */
[----:B------:R-:W-:Y:S01]  /*fed0*/  LOP3.LUT R2, R7, UR4, RZ, 0xc0, !PT ;  /* 0x0000000407027c12 */ /* 0x000fe2000f8ec0ff */
[----:B------:R-:W-:Y:S01]  /*fee0*/  IMAD R13, R4, UR5, R13 ;  /* 0x00000005040d7c24 */ /* 0x000fe2000f8e020d */
[----:B------:R-:W-:Y:S01]  /*fef0*/  ULDC UR5, c[0x0][0x600] ;  /* 0x0001800000057ab9 */ /* 0x000fe20000000800 */
[----:B------:R-:W-:-:S02]  /*ff00*/  IMAD.MOV.U32 R5, RZ, RZ, 0x1 ;  /* 0x00000001ff057424 */ /* 0x000fc400078e00ff */
[----:B------:R-:W-:Y:S02]  /*ff10*/  IMAD R3, R3, UR6, R12 ;  /* 0x0000000603037c24 */ /* 0x000fe4000f8e020c */
[--C-:B------:R-:W-:Y:S01]  /*ff20*/  IMAD R4, R13, UR5, R2.reuse ;  /* 0x000000050d047c24 */ /* 0x100fe2000f8e0202 */
[----:B------:R-:W-:-:S04]  /*ff30*/  PRMT R2, R5, 0x7610, R2 ;  /* 0x0000761005027816 */ /* 0x000fc80000000002 */
[----:B------:R-:W-:Y:S02]  /*ff40*/  SEL R5, R4, R3, !P3 ;  /* 0x0000000304057207 */ /* 0x000fe40005800000 */
[----:B------:R-:W-:-:S03]  /*ff50*/  SEL R3, R3, R4, !P3 ;  /* 0x0000000403037207 */ /* 0x000fc60005800000 */
[----:B------:R1:W-:Y:S04]  /*ff60*/  STL [R1+0x8c], R5 ;  /* 0x00008c0501007387 */ /* 0x0003e80000100800 */
[----:B------:R1:W-:Y:S04]  /*ff70*/  STL [R1+0x78], R6 ;  /* 0x0000780601007387 */ /* 0x0003e80000100800 */
[----:B------:R1:W-:Y:S02]  /*ff80*/  STL [R1+0x88], R3 ;  /* 0x0000880301007387 */ /* 0x0003e40000100800 */
.L_x_312:
[----:B------:R-:W-:Y:S05]  /*ff90*/  BSYNC B1 ;  /* 0x0000000000017941 */ /* 0x000fea0003800000 */
.L_x_311:
[----:B------:R-:W-:-:S13]  /*ffa0*/  LOP3.LUT P1, RZ, R2, 0xff, RZ, 0xc0, !PT ;  /* 0x000000ff02ff7812 */ /* 0x000fda000782c0ff */
[----:B------:R-:W-:Y:S05]  /*ffb0*/  @P1 BRA `(.L_x_315) ;  /* 0xfffffff000f41947 */ /* 0x000fea000383ffff */
[----:B------:R-:W-:Y:S05]  /*ffc0*/  BSYNC B0 ;  /* 0x0000000000007941 */ /* 0x000fea0003800000 */
.L_x_303:
[----:B------:R-:W-:-:S03]  /*ffd0*/  UMOV UR5, 0xffffffff ;  /* 0xffffffff00057882 */ /* 0x000fc60000000000 */
[----:B------:R-:W-:Y:S05]  /*ffe0*/  BRA.DIV UR5, `(.L_x_316) ;  /* 0x0000000e05e07947 */ /* 0x000fea000b800000 */
[----:B------:R-:W-:-:S13]  /*fff0*/  ELECT P0, URZ, PT ;  /* 0x00000000003f782f */ /* 0x000fda0003800000 */
.L_x_350:
[----:B------:R-:W-:Y:S04]  /*10000*/  BSSY B0, `(.L_x_317) ;  /* 0x00000ce000007945 */ /* 0x000fe80003800000 */
[----:B------:R-:W-:Y:S05]  /*10010*/  @!P0 BRA `(.L_x_318) ;  /* 0x0000000c00308947 */ /* 0x000fea0003800000 */
[----:B------:R-:W-:-:S04]  /*10020*/  ULOP3.LUT UR5, UR13, 0x2, URZ, 0xfc, !UPT ;  /* 0x000000020d057892 */ /* 0x000fc8000f8efc3f */
[----:B------:R-:W-:-:S06]  /*10030*/  UISETP.NE.AND UP0, UPT, UR5, 0x3, UPT ;  /* 0x000000030500788c */ /* 0x000fcc000bf05270 */
[----:B------:R-:W-:-:S13]  /*10040*/  PLOP3.LUT P0, PT, PT, PT, UP0, 0x80, 0x0 ;  /* 0x000000000000781c */ /* 0x000fda0003f0f008 */
[----:B------:R-:W-:Y:S05]  /*10050*/  @!P0 BRA `(.L_x_319) ;  /* 0x0000000000048947 */ /* 0x000fea0003800000 */
[----:B------:R-:W-:Y:S01]  /*10060*/  BPT.TRAP 0x1 ;  /* 0x000000040000795c */ /* 0x000fe20000300000 */
.L_x_319:
[----:B01----:R-:W0:Y:S01]  /*10070*/  S2R R3, SR_CgaCtaId ;  /* 0x0000000000037919 */ /* 0x003e220000008800 */
[----:B------:R-:W-:-:S04]  /*10080*/  MOV R2, 0x400 ;  /* 0x0000040000027802 */ /* 0x000fc80000000f00 */
[----:B0-----:R-:W-:Y:S02]  /*10090*/  LEA R3, R3, R2, 0x18 ;  /* 0x0000000203037211 */ /* 0x001fe400078ec0ff */
[----:B------:R-:W-:-:S03]  /*100a0*/  SHF.L.U32 R2, R0, 0x1f, RZ ;  /* 0x0000001f00027819 */ /* 0x000fc600000006ff */
[----:B------:R-:W-:-:S04]  /*100b0*/  VIADD R3, R3, 0xb0 ;  /* 0x000000b003037836 */ /* 0x000fc80000000000 */
[C---:B------:R-:W-:Y:S02]  /*100c0*/  IMAD R7, R8.reuse, 0x8, R3 ;  /* 0x0000000808077824 */ /* 0x040fe400078e0203 */
[----:B------:R-:W-:Y:S02]  /*100d0*/  VIADD R8, R8, 0x1 ;  /* 0x0000000108087836 */ /* 0x000fe40000000000 */
[----:B------:R-:W0:Y:S03]  /*100e0*/  SYNCS.PHASECHK.TRANS64.TRYWAIT P0, [R7+URZ], R2 ;  /* 0x00000002070075a7 */ /* 0x000e26000800017f */
[----:B------:R-:W-:-:S04]  /*100f0*/  ISETP.NE.AND P1, PT, R8, 0x16, PT ;  /* 0x000000160800780c */ /* 0x000fc80003f25270 */
[----:B------:R-:W-:Y:S02]  /*10100*/  SEL R5, RZ, 0x1, P1 ;  /* 0x00000001ff057807 */ /* 0x000fe40000800000 */
[----:B------:R-:W-:Y:S02]  /*10110*/  SEL R8, R8, RZ, P1 ;  /* 0x000000ff08087207 */ /* 0x000fe40000800000 */
[----:B------:R-:W-:-:S03]  /*10120*/  LOP3.LUT R5, R0, R5, RZ, 0x3c, !PT ;  /* 0x0000000500057212 */ /* 0x000fc600078e3cff */
[----:B------:R-:W-:Y:S01]  /*10130*/  IMAD R9, R8, 0x8, R3 ;  /* 0x0000000808097824 */ /* 0x000fe200078e0203 */
[----:B------:R-:W-:Y:S01]  /*10140*/  SHF.L.U32 R4, R5, 0x1f, RZ ;  /* 0x0000001f05047819 */ /* 0x000fe200000006ff */
[----:B0-----:R-:W-:Y:S06]  /*10150*/  @!P0 BRA `(.L_x_320) ;  /* 0x0000000c00a88947 */ /* 0x001fec0003800000 */
.L_x_351:
[----:B------:R-:W1:Y:S01]  /*10160*/  SYNCS.PHASECHK.TRANS64.TRYWAIT P0, [R9+URZ], R4 ;  /* 0x00000004090075a7 */ /* 0x000e62000800017f */
[----:B------:R-:W-:-:S05]  /*10170*/  VIADD R0, R8, 0x1 ;  /* 0x0000000108007836 */ /* 0x000fca0000000000 */
[----:B------:R-:W-:-:S04]  /*10180*/  ISETP.NE.AND P1, PT, R0, 0x16, PT ;  /* 0x000000160000780c */ /* 0x000fc80003f25270 */
[----:B0-----:R-:W-:Y:S02]  /*10190*/  SEL R2, RZ, 0x1, P1 ;  /* 0x00000001ff027807 */ /* 0x001fe40000800000 */
[----:B------:R-:W-:Y:S02]  /*101a0*/  SEL R0, R0, RZ, P1 ;  /* 0x000000ff00007207 */ /* 0x000fe40000800000 */
[----:B------:R-:W-:-:S03]  /*101b0*/  LOP3.LUT R7, R5, R2, RZ, 0x3c, !PT ;  /* 0x0000000205077212 */ /* 0x000fc600078e3cff */
[----:B------:R-:W-:Y:S01]  /*101c0*/  IMAD R6, R0, 0x8, R3 ;  /* 0x0000000800067824 */ /* 0x000fe200078e0203 */
[----:B------:R-:W-:Y:S01]  /*101d0*/  SHF.L.U32 R5, R7, 0x1f, RZ ;  /* 0x0000001f07057819 */ /* 0x000fe200000006ff */
[----:B-1----:R-:W-:Y:S06]  /*101e0*/  @!P0 BRA `(.L_x_321) ;  /* 0x0000000c00988947 */ /* 0x002fec0003800000 */
.L_x_352:
[----:B------:R-:W1:Y:S01]  /*101f0*/  SYNCS.PHASECHK.TRANS64.TRYWAIT P0, [R6+URZ], R5 ;  /* 0x00000005060075a7 */ /* 0x000e62000800017f */
[----:B------:R-:W-:-:S05]  /*10200*/  VIADD R0, R0, 0x1 ;  /* 0x0000000100007836 */ /* 0x000fca0000000000 */
[----:B------:R-:W-:-:S04]  /*10210*/  ISETP.NE.AND P1, PT, R0, 0x16, PT ;  /* 0x000000160000780c */ /* 0x000fc80003f25270 */
[----:B------:R-:W-:Y:S02]  /*10220*/  SEL R2, RZ, 0x1, P1 ;  /* 0x00000001ff027807 */ /* 0x000fe40000800000 */
[----:B------:R-:W-:Y:S02]  /*10230*/  SEL R0, R0, RZ, P1 ;  /* 0x000000ff00007207 */ /* 0x000fe40000800000 */
[----:B------:R-:W-:-:S03]  /*10240*/  LOP3.LUT R7, R7, R2, RZ, 0x3c, !PT ;  /* 0x0000000207077212 */ /* 0x000fc600078e3cff */
[----:B0-----:R-:W-:Y:S01]  /*10250*/  IMAD R9, R0, 0x8, R3 ;  /* 0x0000000800097824 */ /* 0x001fe200078e0203 */
[----:B------:R-:W-:Y:S01]  /*10260*/  SHF.L.U32 R4, R7, 0x1f, RZ ;  /* 0x0000001f07047819 */ /* 0x000fe200000006ff */
[----:B-1----:R-:W-:Y:S06]  /*10270*/  @!P0 BRA `(.L_x_322) ;  /* 0x0000000c00888947 */ /* 0x002fec0003800000 */
.L_x_353:
        /* <DEDUP_REMOVED lines=9> */
.L_x_354:
        /* <DEDUP_REMOVED lines=9> */
.L_x_355:
        /* <DEDUP_REMOVED lines=9> */
.L_x_356:
        /* <DEDUP_REMOVED lines=9> */
.L_x_357:
        /* <DEDUP_REMOVED lines=9> */
.L_x_358:
        /* <DEDUP_REMOVED lines=9> */
.L_x_359:
        /* <DEDUP_REMOVED lines=9> */
.L_x_360:
        /* <DEDUP_REMOVED lines=9> */
.L_x_361:
        /* <DEDUP_REMOVED lines=9> */
.L_x_362:
        /* <DEDUP_REMOVED lines=9> */
.L_x_363:
        /* <DEDUP_REMOVED lines=9> */
.L_x_364:
        /* <DEDUP_REMOVED lines=9> */
.L_x_365:
        /* <DEDUP_REMOVED lines=9> */
.L_x_366:
        /* <DEDUP_REMOVED lines=9> */
.L_x_367:
        /* <DEDUP_REMOVED lines=9> */
.L_x_368:
        /* <DEDUP_REMOVED lines=9> */
.L_x_369:
        /* <DEDUP_REMOVED lines=9> */
.L_x_370:
[----:B------:R-:W1:Y:S01]  /*10c10*/  SYNCS.PHASECHK.TRANS64.TRYWAIT P0, [R6+URZ], R5 ;  /* 0x00000005060075a7 */ /* 0x000e62000800017f */
[----:B------:R-:W-:-:S05]  /*10c20*/  VIADD R0, R0, 0x1 ;  /* 0x0000000100007836 */ /* 0x000fca0000000000 */
[----:B------:R-:W-:-:S04]  /*10c30*/  ISETP.NE.AND P1, PT, R0, 0x16, PT ;  /* 0x000000160000780c */ /* 0x000fc80003f25270 */
[----:B------:R-:W-:Y:S02]  /*10c40*/  SEL R2, RZ, 0x1, P1 ;  /* 0x00000001ff027807 */ /* 0x000fe40000800000 */
[----:B------:R-:W-:Y:S02]  /*10c50*/  SEL R0, R0, RZ, P1 ;  /* 0x000000ff00007207 */ /* 0x000fe40000800000 */
[----:B------:R-:W-:Y:S01]  /*10c60*/  LOP3.LUT R2, R7, R2, RZ, 0x3c, !PT ;  /* 0x0000000207027212 */ /* 0x000fe200078e3cff */
[----:B-1----:R-:W-:Y:S06]  /*10c70*/  @!P0 BRA `(.L_x_340) ;  /* 0x0000000800708947 */ /* 0x002fec0003800000 */
.L_x_371:
[----:B------:R-:W-:Y:S01]  /*10c80*/  IMAD R3, R0, 0x8, R3 ;  /* 0x0000000800037824 */ /* 0x000fe200078e0203 */
[----:B------:R-:W-:-:S07]  /*10c90*/  SHF.L.U32 R0, R2, 0x1f, RZ ;  /* 0x0000001f02007819 */ /* 0x000fce00000006ff */
.L_x_341:
[----:B--2---:R2:W3:Y:S02]  /*10ca0*/  SYNCS.PHASECHK.TRANS64.TRYWAIT P0, [R3+URZ], R0 ;  /* 0x00000000030075a7 */ /* 0x0044e4000800017f */
[----:B---3--:R-:W-:Y:S05]  /*10cb0*/  @!P0 NANOSLEEP.SYNCS 0x989680 ;  /* 0x009896800000895d */ /* 0x008fea0003900000 */
[----:B------:R-:W3:Y:S02]  /*10cc0*/  @!P0 SYNCS.PHASECHK.TRANS64 P0, [R3+URZ], R0 ;  /* 0x00000000030085a7 */ /* 0x000ee4000800007f */
[----:B---3--:R-:W-:Y:S05]  /*10cd0*/  @!P0 BRA `(.L_x_341) ;  /* 0xfffffffc00f08947 */ /* 0x008fea000383ffff */
.L_x_318:
[----:B------:R-:W-:Y:S05]  /*10ce0*/  BSYNC B0 ;  /* 0x0000000000007941 */ /* 0x000fea0003800000 */
.L_x_317:
[----:B------:R-:W-:Y:S05]  /*10cf0*/  EXIT ;  /* 0x000000000000794d */ /* 0x000fea0003800000 */
.L_x_20:
[----:B----4-:R-:W-:-:S04]  /*10d00*/  IMAD.U32 R3, RZ, RZ, UR17 ;  /* 0x00000011ff037e24 */ /* 0x010fc8000f8e00ff */
[----:B------:R4:W0:Y:S03]  /*10d10*/  SYNCS.PHASECHK.TRANS64.TRYWAIT P1, [R3+URZ+-0x8], R0 ;  /* 0xfffff800030075a7 */ /* 0x000826000802017f */
[----:B0-----:R-:W-:Y:S05]  /*10d20*/  @!P1 NANOSLEEP.SYNCS 0x989680 ;  /* 0x009896800000995d */ /* 0x001fea0003900000 */
[----:B------:R-:W0:Y:S02]  /*10d30*/  @!P1 SYNCS.PHASECHK.TRANS64 P1, [R3+URZ+-0x8], R0 ;  /* 0xfffff800030095a7 */ /* 0x000e24000802007f */
[----:B0-----:R-:W-:Y:S05]  /*10d40*/  @!P1 BRA `(.L_x_20) ;  /* 0xfffffffc00ec9947 */ /* 0x001fea000383ffff */
[----:B------:R-:W-:Y:S05]  /*10d50*/  BRA `(.L_x_342) ;  /* 0xffffff0c002c7947 */ /* 0x000fea000383ffff */
.L_x_25:
[----:B-1----:R-:W-:-:S04]  /*10d60*/  IMAD.U32 R3, RZ, RZ, UR6 ;  /* 0x00000006ff037e24 */ /* 0x002fc8000f8e00ff */
[----:B------:R1:W2:Y:S03]  /*10d70*/  SYNCS.PHASECHK.TRANS64.TRYWAIT P1, [R3+URZ], R0 ;  /* 0x00000000030075a7 */ /* 0x0002a6000802017f */
[----:B--2---:R-:W-:Y:S05]  /*10d80*/  @!P1 NANOSLEEP.SYNCS 0x989680 ;  /* 0x009896800000995d */ /* 0x004fea0003900000 */
[----:B------:R-:W2:Y:S02]  /*10d90*/  @!P1 SYNCS.PHASECHK.TRANS64 P1, [R3+URZ], R0 ;  /* 0x00000000030095a7 */ /* 0x000ea4000802007f */
[----:B--2---:R-:W-:Y:S05]  /*10da0*/  @!P1 BRA `(.L_x_25) ;  /* 0xfffffffc00ec9947 */ /* 0x004fea000383ffff */
[----:B------:R-:W-:Y:S05]  /*10db0*/  BRA `(.L_x_24) ;  /* 0xffffff1400987947 */ /* 0x000fea000383ffff */
.L_x_31:
[----:B-----5:R1:W-:Y:S02]  /*10dc0*/  STL [R1+0xa0], R0 ;  /* 0x0000a00001007387 */ /* 0x0203e40000100800 */
[----:B-1----:R-:W-:-:S04]  /*10dd0*/  IMAD.U32 R0, RZ, RZ, UR9 ;  /* 0x00000009ff007e24 */ /* 0x002fc8000f8e00ff */
[----:B------:R1:W3:Y:S03]  /*10de0*/  SYNCS.PHASECHK.TRANS64.TRYWAIT P1, [R0+URZ], R229 ;  /* 0x000000e5000075a7 */ /* 0x0002e6000802017f */
[----:B---3--:R-:W-:Y:S05]  /*10df0*/  @!P1 NANOSLEEP.SYNCS 0x989680 ;  /* 0x009896800000995d */ /* 0x008fea0003900000 */
[----:B------:R1:W3:Y:S02]  /*10e00*/  @!P1 SYNCS.PHASECHK.TRANS64 P1, [R0+URZ], R229 ;  /* 0x000000e5000095a7 */ /* 0x0002e4000802007f */
[----:B-1----:R1:W5:Y:S02]  /*10e10*/  LDL.LU R0, [R1+0xa0] ;  /* 0x0000a00001007983 */ /* 0x0023640000300800 */
[----:B-1-3--:R-:W-:Y:S05]  /*10e20*/  @!P1 BRA `(.L_x_31) ;  /* 0xfffffffc00e49947 */ /* 0x00afea000383ffff */
[----:B------:R-:W-:Y:S05]  /*10e30*/  BRA `(.L_x_30) ;  /* 0xffffff2400ec7947 */ /* 0x000fea000383ffff */
.L_x_39:
[----:B0-----:R-:W-:-:S04]  /*10e40*/  IMAD.U32 R25, RZ, RZ, UR17 ;  /* 0x00000011ff197e24 */ /* 0x001fc8000f8e00ff */
[----:B------:R0:W3:Y:S03]  /*10e50*/  SYNCS.PHASECHK.TRANS64.TRYWAIT P1, [R25+URZ+0x8], R24 ;  /* 0x00000818190075a7 */ /* 0x0000e6000802017f */
[----:B---3--:R-:W-:Y:S05]  /*10e60*/  @!P1 NANOSLEEP.SYNCS 0x989680 ;  /* 0x009896800000995d */ /* 0x008fea0003900000 */
[----:B------:R-:W3:Y:S02]  /*10e70*/  @!P1 SYNCS.PHASECHK.TRANS64 P1, [R25+URZ+0x8], R24 ;  /* 0x00000818190095a7 */ /* 0x000ee4000802007f */
[----:B---3--:R-:W-:Y:S05]  /*10e80*/  @!P1 BRA `(.L_x_39) ;  /* 0xfffffffc00ec9947 */ /* 0x008fea000383ffff */
[----:B------:R-:W-:Y:S05]  /*10e90*/  BRA `(.L_x_343) ;  /* 0xffffff4800d07947 */ /* 0x000fea000383ffff */
.L_x_304:
[----:B------:R-:W-:Y:S01]  /*10ea0*/  BSSY B1, `(.L_x_344) ;  /* 0x0000006000017945 */ /* 0x000fe20003800000 */
[----:B------:R-:W-:-:S07]  /*10eb0*/  IMAD.MOV.U32 R2, RZ, RZ, -0x1 ;  /* 0xffffffffff027424 */ /* 0x000fce00078e00ff */
[----:B------:R-:W-:Y:S05]  /*10ec0*/  WARPSYNC.COLLECTIVE R2, `(.L_x_345) ;  /* 0x00000000020c7348 */ /* 0x000fea0003c00000 */
[----:B------:R-:W-:Y:S02]  /*10ed0*/  ELECT P1, UR62, PT ;  /* 0x00000000003e782f */ /* 0x000fe40003820000 */
[----:B------:R-:W-:Y:S01]  /*10ee0*/  MOV R2, UR62 ;  /* 0x0000003e00027c02 */ /* 0x000fe20008000f00 */
[----:B------:R-:W-:Y:S10]  /*10ef0*/  ENDCOLLECTIVE ;  /* 0x000000000000791b */ /* 0x000ff40003800000 */
.L_x_345:
[----:B------:R-:W-:Y:S05]  /*10f00*/  BSYNC B1 ;  /* 0x0000000000017941 */ /* 0x000fea0003800000 */
.L_x_344:
[----:B------:R-:W-:Y:S05]  /*10f10*/  BRA `(.L_x_346) ;  /* 0xffffffe400287947 */ /* 0x000fea000383ffff */
.L_x_307:
[----:B0-----:R0:W1:Y:S02]  /*10f20*/  SYNCS.PHASECHK.TRANS64.TRYWAIT P1, [R12+URZ+0xb0], R3 ;  /* 0x0000b0030c0075a7 */ /* 0x001064000802017f */
[----:B-1----:R-:W-:Y:S05]  /*10f30*/  @!P1 NANOSLEEP.SYNCS 0x989680 ;  /* 0x009896800000995d */ /* 0x002fea0003900000 */
[----:B------:R-:W1:Y:S02]  /*10f40*/  @!P1 SYNCS.PHASECHK.TRANS64 P1, [R12+URZ+0xb0], R3 ;  /* 0x0000b0030c0095a7 */ /* 0x000e64000802007f */
[----:B-1----:R-:W-:Y:S05]  /*10f50*/  @!P1 BRA `(.L_x_307) ;  /* 0xfffffffc00f09947 */ /* 0x002fea000383ffff */
[----:B------:R-:W-:Y:S05]  /*10f60*/  BRA `(.L_x_347) ;  /* 0xffffffe4006c7947 */ /* 0x000fea000383ffff */
.L_x_316:
[----:B------:R-:W-:Y:S01]  /*10f70*/  BSSY B0, `(.L_x_348) ;  /* 0x0000006000007945 */ /* 0x000fe20003800000 */
[----:B------:R-:W-:-:S07]  /*10f80*/  IMAD.MOV.U32 R2, RZ, RZ, -0x1 ;  /* 0xffffffffff027424 */ /* 0x000fce00078e00ff */
[----:B01----:R-:W-:Y:S05]  /*10f90*/  WARPSYNC.COLLECTIVE R2, `(.L_x_349) ;  /* 0x00000000020c7348 */ /* 0x003fea0003c00000 */
[----:B------:R-:W-:Y:S02]  /*10fa0*/  ELECT P1, UR62, PT ;  /* 0x00000000003e782f */ /* 0x000fe40003820000 */
[----:B------:R-:W-:Y:S01]  /*10fb0*/  MOV R2, UR62 ;  /* 0x0000003e00027c02 */ /* 0x000fe20008000f00 */
[----:B01----:R-:W-:Y:S10]  /*10fc0*/  ENDCOLLECTIVE ;  /* 0x000000000000791b */ /* 0x003ff40003800000 */
.L_x_349:
[----:B------:R-:W-:Y:S05]  /*10fd0*/  BSYNC B0 ;  /* 0x0000000000007941 */ /* 0x000fea0003800000 */
.L_x_348:
[----:B------:R-:W-:Y:S01]  /*10fe0*/  PLOP3.LUT P0, PT, P1, PT, PT, 0x80, 0x0 ;  /* 0x000000000000781c */ /* 0x000fe20000f0f070 */
[----:B------:R-:W-:-:S12]  /*10ff0*/  BRA `(.L_x_350) ;  /* 0xfffffff000007947 */ /* 0x000fd8000383ffff */
.L_x_320:
[----:B0-----:R0:W1:Y:S02]  /*11000*/  SYNCS.PHASECHK.TRANS64.TRYWAIT P0, [R7+URZ], R2 ;  /* 0x00000002070075a7 */ /* 0x001064000800017f */
[----:B-1----:R-:W-:Y:S05]  /*11010*/  @!P0 NANOSLEEP.SYNCS 0x989680 ;  /* 0x009896800000895d */ /* 0x002fea0003900000 */
[----:B------:R-:W1:Y:S02]  /*11020*/  @!P0 SYNCS.PHASECHK.TRANS64 P0, [R7+URZ], R2 ;  /* 0x00000002070085a7 */ /* 0x000e64000800007f */
[----:B-1----:R-:W-:Y:S05]  /*11030*/  @!P0 BRA `(.L_x_320) ;  /* 0xfffffffc00f08947 */ /* 0x002fea000383ffff */
[----:B------:R-:W-:Y:S05]  /*11040*/  BRA `(.L_x_351) ;  /* 0xfffffff000447947 */ /* 0x000fea000383ffff */
.L_x_321:
[----:B0-----:R0:W1:Y:S02]  /*11050*/  SYNCS.PHASECHK.TRANS64.TRYWAIT P0, [R9+URZ], R4 ;  /* 0x00000004090075a7 */ /* 0x001064000800017f */
[----:B-1----:R-:W-:Y:S05]  /*11060*/  @!P0 NANOSLEEP.SYNCS 0x989680 ;  /* 0x009896800000895d */ /* 0x002fea0003900000 */
[----:B------:R-:W1:Y:S02]  /*11070*/  @!P0 SYNCS.PHASECHK.TRANS64 P0, [R9+URZ], R4 ;  /* 0x00000004090085a7 */ /* 0x000e64000800007f */
[----:B-1----:R-:W-:Y:S05]  /*11080*/  @!P0 BRA `(.L_x_321) ;  /* 0xfffffffc00f08947 */ /* 0x002fea000383ffff */
[----:B------:R-:W-:Y:S05]  /*11090*/  BRA `(.L_x_352) ;  /* 0xfffffff000547947 */ /* 0x000fea000383ffff */
.L_x_322:
[----:B0-----:R0:W1:Y:S02]  /*110a0*/  SYNCS.PHASECHK.TRANS64.TRYWAIT P0, [R6+URZ], R5 ;  /* 0x00000005060075a7 */ /* 0x001064000800017f */
[----:B-1----:R-:W-:Y:S05]  /*110b0*/  @!P0 NANOSLEEP.SYNCS 0x989680 ;  /* 0x009896800000895d */ /* 0x002fea0003900000 */
[----:B------:R-:W1:Y:S02]  /*110c0*/  @!P0 SYNCS.PHASECHK.TRANS64 P0, [R6+URZ], R5 ;  /* 0x00000005060085a7 */ /* 0x000e64000800007f */
[----:B-1----:R-:W-:Y:S05]  /*110d0*/  @!P0 BRA `(.L_x_322) ;  /* 0xfffffffc00f08947 */ /* 0x002fea000383ffff */
[----:B------:R-:W-:Y:S05]  /*110e0*/  BRA `(.L_x_353) ;  /* 0xfffffff000647947 */ /* 0x000fea000383ffff */
.L_x_323:
[----:B0-----:R0:W1:Y:S02]  /*110f0*/  SYNCS.PHASECHK.TRANS64.TRYWAIT P0, [R9+URZ], R4 ;  /* 0x00000004090075a7 */ /* 0x001064000800017f */
[----:B-1----:R-:W-:Y:S05]  /*11100*/  @!P0 NANOSLEEP.SYNCS 0x989680 ;  /* 0x009896800000895d */ /* 0x002fea0003900000 */
[----:B------:R-:W1:Y:S02]  /*11110*/  @!P0 SYNCS.PHASECHK.TRANS64 P0, [R9+URZ], R4 ;  /* 0x00000004090085a7 */ /* 0x000e64000800007f */
[----:B-1----:R-:W-:Y:S05]  /*11120*/  @!P0 BRA `(.L_x_323) ;  /* 0xfffffffc00f08947 */ /* 0x002fea000383ffff */
[----:B------:R-:W-:Y:S05]  /*11130*/  BRA `(.L_x_354) ;  /* 0xfffffff000747947 */ /* 0x000fea000383ffff */
.L_x_324:
[----:B0-----:R0:W1:Y:S02]  /*11140*/  SYNCS.PHASECHK.TRANS64.TRYWAIT P0, [R6+URZ], R5 ;  /* 0x00000005060075a7 */ /* 0x001064000800017f */
[----:B-1----:R-:W-:Y:S05]  /*11150*/  @!P0 NANOSLEEP.SYNCS 0x989680 ;  /* 0x009896800000895d */ /* 0x002fea0003900000 */
[----:B------:R-:W1:Y:S02]  /*11160*/  @!P0 SYNCS.PHASECHK.TRANS64 P0, [R6+URZ], R5 ;  /* 0x00000005060085a7 */ /* 0x000e64000800007f */
[----:B-1----:R-:W-:Y:S05]  /*11170*/  @!P0 BRA `(.L_x_324) ;  /* 0xfffffffc00f08947 */ /* 0x002fea000383ffff */
[----:B------:R-:W-:Y:S05]  /*11180*/  BRA `(.L_x_355) ;  /* 0xfffffff000847947 */ /* 0x000fea000383ffff */
.L_x_325:
[----:B0-----:R0:W1:Y:S02]  /*11190*/  SYNCS.PHASECHK.TRANS64.TRYWAIT P0, [R9+URZ], R4 ;  /* 0x00000004090075a7 */ /* 0x001064000800017f */
[----:B-1----:R-:W-:Y:S05]  /*111a0*/  @!P0 NANOSLEEP.SYNCS 0x989680 ;  /* 0x009896800000895d */ /* 0x002fea0003900000 */
[----:B------:R-:W1:Y:S02]  /*111b0*/  @!P0 SYNCS.PHASECHK.TRANS64 P0, [R9+URZ], R4 ;  /* 0x00000004090085a7 */ /* 0x000e64000800007f */
[----:B-1----:R-:W-:Y:S05]  /*111c0*/  @!P0 BRA `(.L_x_325) ;  /* 0xfffffffc00f08947 */ /* 0x002fea000383ffff */
[----:B------:R-:W-:Y:S05]  /*111d0*/  BRA `(.L_x_356) ;  /* 0xfffffff000947947 */ /* 0x000fea000383ffff */
.L_x_326:
[----:B0-----:R0:W1:Y:S02]  /*111e0*/  SYNCS.PHASECHK.TRANS64.TRYWAIT P0, [R6+URZ], R5 ;  /* 0x00000005060075a7 */ /* 0x001064000800017f */
[----:B-1----:R-:W-:Y:S05]  /*111f0*/  @!P0 NANOSLEEP.SYNCS 0x989680 ;  /* 0x009896800000895d */ /* 0x002fea0003900000 */
[----:B------:R-:W1:Y:S02]  /*11200*/  @!P0 SYNCS.PHASECHK.TRANS64 P0, [R6+URZ], R5 ;  /* 0x00000005060085a7 */ /* 0x000e64000800007f */
[----:B-1----:R-:W-:Y:S05]  /*11210*/  @!P0 BRA `(.L_x_326) ;  /* 0xfffffffc00f08947 */ /* 0x002fea000383ffff */
[----:B------:R-:W-:Y:S05]  /*11220*/  BRA `(.L_x_357) ;  /* 0xfffffff000a47947 */ /* 0x000fea000383ffff */
.L_x_327:
[----:B0-----:R0:W1:Y:S02]  /*11230*/  SYNCS.PHASECHK.TRANS64.TRYWAIT P0, [R9+URZ], R4 ;  /* 0x00000004090075a7 */ /* 0x001064000800017f */
[----:B-1----:R-:W-:Y:S05]  /*11240*/  @!P0 NANOSLEEP.SYNCS 0x989680 ;  /* 0x009896800000895d */ /* 0x002fea0003900000 */
[----:B------:R-:W1:Y:S02]  /*11250*/  @!P0 SYNCS.PHASECHK.TRANS64 P0, [R9+URZ], R4 ;  /* 0x00000004090085a7 */ /* 0x000e64000800007f */
[----:B-1----:R-:W-:Y:S05]  /*11260*/  @!P0 BRA `(.L_x_327) ;  /* 0xfffffffc00f08947 */ /* 0x002fea000383ffff */
[----:B------:R-:W-:Y:S05]  /*11270*/  BRA `(.L_x_358) ;  /* 0xfffffff000b47947 */ /* 0x000fea000383ffff */
.L_x_328:
[----:B0-----:R0:W1:Y:S02]  /*11280*/  SYNCS.PHASECHK.TRANS64.TRYWAIT P0, [R6+URZ], R5 ;  /* 0x00000005060075a7 */ /* 0x001064000800017f */
[----:B-1----:R-:W-:Y:S05]  /*11290*/  @!P0 NANOSLEEP.SYNCS 0x989680 ;  /* 0x009896800000895d */ /* 0x002fea0003900000 */
[----:B------:R-:W1:Y:S02]  /*112a0*/  @!P0 SYNCS.PHASECHK.TRANS64 P0, [R6+URZ], R5 ;  /* 0x00000005060085a7 */ /* 0x000e64000800007f */
[----:B-1----:R-:W-:Y:S05]  /*112b0*/  @!P0 BRA `(.L_x_328) ;  /* 0xfffffffc00f08947 */ /* 0x002fea000383ffff */
[----:B------:R-:W-:Y:S05]  /*112c0*/  BRA `(.L_x_359) ;  /* 0xfffffff000c47947 */ /* 0x000fea000383ffff */
.L_x_329:
[----:B0-----:R0:W1:Y:S02]  /*112d0*/  SYNCS.PHASECHK.TRANS64.TRYWAIT P0, [R9+URZ], R4 ;  /* 0x00000004090075a7 */ /* 0x001064000800017f */
[----:B-1----:R-:W-:Y:S05]  /*112e0*/  @!P0 NANOSLEEP.SYNCS 0x989680 ;  /* 0x009896800000895d */ /* 0x002fea0003900000 */
[----:B------:R-:W1:Y:S02]  /*112f0*/  @!P0 SYNCS.PHASECHK.TRANS64 P0, [R9+URZ], R4 ;  /* 0x00000004090085a7 */ /* 0x000e64000800007f */
[----:B-1----:R-:W-:Y:S05]  /*11300*/  @!P0 BRA `(.L_x_329) ;  /* 0xfffffffc00f08947 */ /* 0x002fea000383ffff */
[----:B------:R-:W-:Y:S05]  /*11310*/  BRA `(.L_x_360) ;  /* 0xfffffff000d47947 */ /* 0x000fea000383ffff */
.L_x_330:
[----:B0-----:R0:W1:Y:S02]  /*11320*/  SYNCS.PHASECHK.TRANS64.TRYWAIT P0, [R6+URZ], R5 ;  /* 0x00000005060075a7 */ /* 0x001064000800017f */
[----:B-1----:R-:W-:Y:S05]  /*11330*/  @!P0 NANOSLEEP.SYNCS 0x989680 ;  /* 0x009896800000895d */ /* 0x002fea0003900000 */
[----:B------:R-:W1:Y:S02]  /*11340*/  @!P0 SYNCS.PHASECHK.TRANS64 P0, [R6+URZ], R5 ;  /* 0x00000005060085a7 */ /* 0x000e64000800007f */
[----:B-1----:R-:W-:Y:S05]  /*11350*/  @!P0 BRA `(.L_x_330) ;  /* 0xfffffffc00f08947 */ /* 0x002fea000383ffff */
[----:B------:R-:W-:Y:S05]  /*11360*/  BRA `(.L_x_361) ;  /* 0xfffffff000e47947 */ /* 0x000fea000383ffff */
.L_x_331:
[----:B0-----:R0:W1:Y:S02]  /*11370*/  SYNCS.PHASECHK.TRANS64.TRYWAIT P0, [R9+URZ], R4 ;  /* 0x00000004090075a7 */ /* 0x001064000800017f */
[----:B-1----:R-:W-:Y:S05]  /*11380*/  @!P0 NANOSLEEP.SYNCS 0x989680 ;  /* 0x009896800000895d */ /* 0x002fea0003900000 */
[----:B------:R-:W1:Y:S02]  /*11390*/  @!P0 SYNCS.PHASECHK.TRANS64 P0, [R9+URZ], R4 ;  /* 0x00000004090085a7 */ /* 0x000e64000800007f */
[----:B-1----:R-:W-:Y:S05]  /*113a0*/  @!P0 BRA `(.L_x_331) ;  /* 0xfffffffc00f08947 */ /* 0x002fea000383ffff */
[----:B------:R-:W-:Y:S05]  /*113b0*/  BRA `(.L_x_362) ;  /* 0xfffffff000f47947 */ /* 0x000fea000383ffff */
.L_x_332:
[----:B0-----:R0:W1:Y:S02]  /*113c0*/  SYNCS.PHASECHK.TRANS64.TRYWAIT P0, [R6+URZ], R5 ;  /* 0x00000005060075a7 */ /* 0x001064000800017f */
[----:B-1----:R-:W-:Y:S05]  /*113d0*/  @!P0 NANOSLEEP.SYNCS 0x989680 ;  /* 0x009896800000895d */ /* 0x002fea0003900000 */
[----:B------:R-:W1:Y:S02]  /*113e0*/  @!P0 SYNCS.PHASECHK.TRANS64 P0, [R6+URZ], R5 ;  /* 0x00000005060085a7 */ /* 0x000e64000800007f */
[----:B-1----:R-:W-:Y:S05]  /*113f0*/  @!P0 BRA `(.L_x_332) ;  /* 0xfffffffc00f08947 */ /* 0x002fea000383ffff */
[----:B------:R-:W-:Y:S05]  /*11400*/  BRA `(.L_x_363) ;  /* 0xfffffff400047947 */ /* 0x000fea000383ffff */
.L_x_333:
[----:B0-----:R0:W1:Y:S02]  /*11410*/  SYNCS.PHASECHK.TRANS64.TRYWAIT P0, [R9+URZ], R4 ;  /* 0x00000004090075a7 */ /* 0x001064000800017f */
[----:B-1----:R-:W-:Y:S05]  /*11420*/  @!P0 NANOSLEEP.SYNCS 0x989680 ;  /* 0x009896800000895d */ /* 0x002fea0003900000 */
[----:B------:R-:W1:Y:S02]  /*11430*/  @!P0 SYNCS.PHASECHK.TRANS64 P0, [R9+URZ], R4 ;  /* 0x00000004090085a7 */ /* 0x000e64000800007f */
[----:B-1----:R-:W-:Y:S05]  /*11440*/  @!P0 BRA `(.L_x_333) ;  /* 0xfffffffc00f08947 */ /* 0x002fea000383ffff */
[----:B------:R-:W-:Y:S05]  /*11450*/  BRA `(.L_x_364) ;  /* 0xfffffff400147947 */ /* 0x000fea000383ffff */
.L_x_334:
[----:B0-----:R0:W1:Y:S02]  /*11460*/  SYNCS.PHASECHK.TRANS64.TRYWAIT P0, [R6+URZ], R5 ;  /* 0x00000005060075a7 */ /* 0x001064000800017f */
[----:B-1----:R-:W-:Y:S05]  /*11470*/  @!P0 NANOSLEEP.SYNCS 0x989680 ;  /* 0x009896800000895d */ /* 0x002fea0003900000 */
[----:B------:R-:W1:Y:S02]  /*11480*/  @!P0 SYNCS.PHASECHK.TRANS64 P0, [R6+URZ], R5 ;  /* 0x00000005060085a7 */ /* 0x000e64000800007f */
[----:B-1----:R-:W-:Y:S05]  /*11490*/  @!P0 BRA `(.L_x_334) ;  /* 0xfffffffc00f08947 */ /* 0x002fea000383ffff */
[----:B------:R-:W-:Y:S05]  /*114a0*/  BRA `(.L_x_365) ;  /* 0xfffffff400247947 */ /* 0x000fea000383ffff */
.L_x_335:
[----:B0-----:R0:W1:Y:S02]  /*114b0*/  SYNCS.PHASECHK.TRANS64.TRYWAIT P0, [R9+URZ], R4 ;  /* 0x00000004090075a7 */ /* 0x001064000800017f */
[----:B-1----:R-:W-:Y:S05]  /*114c0*/  @!P0 NANOSLEEP.SYNCS 0x989680 ;  /* 0x009896800000895d */ /* 0x002fea0003900000 */
[----:B------:R-:W1:Y:S02]  /*114d0*/  @!P0 SYNCS.PHASECHK.TRANS64 P0, [R9+URZ], R4 ;  /* 0x00000004090085a7 */ /* 0x000e64000800007f */
[----:B-1----:R-:W-:Y:S05]  /*114e0*/  @!P0 BRA `(.L_x_335) ;  /* 0xfffffffc00f08947 */ /* 0x002fea000383ffff */
[----:B------:R-:W-:Y:S05]  /*114f0*/  BRA `(.L_x_366) ;  /* 0xfffffff400347947 */ /* 0x000fea000383ffff */
.L_x_336:
[----:B0-----:R0:W1:Y:S02]  /*11500*/  SYNCS.PHASECHK.TRANS64.TRYWAIT P0, [R6+URZ], R5 ;  /* 0x00000005060075a7 */ /* 0x001064000800017f */
[----:B-1----:R-:W-:Y:S05]  /*11510*/  @!P0 NANOSLEEP.SYNCS 0x989680 ;  /* 0x009896800000895d */ /* 0x002fea0003900000 */
[----:B------:R-:W1:Y:S02]  /*11520*/  @!P0 SYNCS.PHASECHK.TRANS64 P0, [R6+URZ], R5 ;  /* 0x00000005060085a7 */ /* 0x000e64000800007f */
[----:B-1----:R-:W-:Y:S05]  /*11530*/  @!P0 BRA `(.L_x_336) ;  /* 0xfffffffc00f08947 */ /* 0x002fea000383ffff */
[----:B------:R-:W-:Y:S05]  /*11540*/  BRA `(.L_x_367) ;  /* 0xfffffff400447947 */ /* 0x000fea000383ffff */
.L_x_337:
[----:B0-----:R0:W1:Y:S02]  /*11550*/  SYNCS.PHASECHK.TRANS64.TRYWAIT P0, [R9+URZ], R4 ;  /* 0x00000004090075a7 */ /* 0x001064000800017f */
[----:B-1----:R-:W-:Y:S05]  /*11560*/  @!P0 NANOSLEEP.SYNCS 0x989680 ;  /* 0x009896800000895d */ /* 0x002fea0003900000 */
[----:B------:R-:W1:Y:S02]  /*11570*/  @!P0 SYNCS.PHASECHK.TRANS64 P0, [R9+URZ], R4 ;  /* 0x00000004090085a7 */ /* 0x000e64000800007f */
[----:B-1----:R-:W-:Y:S05]  /*11580*/  @!P0 BRA `(.L_x_337) ;  /* 0xfffffffc00f08947 */ /* 0x002fea000383ffff */
[----:B------:R-:W-:Y:S05]  /*11590*/  BRA `(.L_x_368) ;  /* 0xfffffff400547947 */ /* 0x000fea000383ffff */
.L_x_338:
[----:B0-----:R0:W1:Y:S02]  /*115a0*/  SYNCS.PHASECHK.TRANS64.TRYWAIT P0, [R6+URZ], R5 ;  /* 0x00000005060075a7 */ /* 0x001064000800017f */
[----:B-1----:R-:W-:Y:S05]  /*115b0*/  @!P0 NANOSLEEP.SYNCS 0x989680 ;  /* 0x009896800000895d */ /* 0x002fea0003900000 */
[----:B------:R-:W1:Y:S02]  /*115c0*/  @!P0 SYNCS.PHASECHK.TRANS64 P0, [R6+URZ], R5 ;  /* 0x00000005060085a7 */ /* 0x000e64000800007f */
[----:B-1----:R-:W-:Y:S05]  /*115d0*/  @!P0 BRA `(.L_x_338) ;  /* 0xfffffffc00f08947 */ /* 0x002fea000383ffff */
[----:B------:R-:W-:Y:S05]  /*115e0*/  BRA `(.L_x_369) ;  /* 0xfffffff400647947 */ /* 0x000fea000383ffff */
.L_x_339:
[----:B0-----:R0:W1:Y:S02]  /*115f0*/  SYNCS.PHASECHK.TRANS64.TRYWAIT P0, [R9+URZ], R4 ;  /* 0x00000004090075a7 */ /* 0x001064000800017f */
[----:B-1----:R-:W-:Y:S05]  /*11600*/  @!P0 NANOSLEEP.SYNCS 0x989680 ;  /* 0x009896800000895d */ /* 0x002fea0003900000 */
[----:B------:R-:W1:Y:S02]  /*11610*/  @!P0 SYNCS.PHASECHK.TRANS64 P0, [R9+URZ], R4 ;  /* 0x00000004090085a7 */ /* 0x000e64000800007f */
[----:B-1----:R-:W-:Y:S05]  /*11620*/  @!P0 BRA `(.L_x_339) ;  /* 0xfffffffc00f08947 */ /* 0x002fea000383ffff */
[----:B------:R-:W-:Y:S05]  /*11630*/  BRA `(.L_x_370) ;  /* 0xfffffff400747947 */ /* 0x000fea000383ffff */
.L_x_340:
[----:B-1----:R1:W2:Y:S02]  /*11640*/  SYNCS.PHASECHK.TRANS64.TRYWAIT P0, [R6+URZ], R5 ;  /* 0x00000005060075a7 */ /* 0x0022a4000800017f */
[----:B--2---:R-:W-:Y:S05]  /*11650*/  @!P0 NANOSLEEP.SYNCS 0x989680 ;  /* 0x009896800000895d */ /* 0x004fea0003900000 */
[----:B------:R-:W2:Y:S02]  /*11660*/  @!P0 SYNCS.PHASECHK.TRANS64 P0, [R6+URZ], R5 ;  /* 0x00000005060085a7 */ /* 0x000ea4000800007f */
[----:B--2---:R-:W-:Y:S05]  /*11670*/  @!P0 BRA `(.L_x_340) ;  /* 0xfffffffc00f08947 */ /* 0x004fea000383ffff */
[----:B------:R-:W-:Y:S05]  /*11680*/  BRA `(.L_x_371) ;  /* 0xfffffff4007c7947 */ /* 0x000fea000383ffff */
.L_x_372:
[----:B------:R-:W-:-:S00]  /*11690*/  BRA `(.L_x_372) ;  /* 0xfffffffc00fc7947 */ /* 0x000fc0000383ffff */
[----:B------:R-:W-:-:S00]  /*116a0*/  NOP ;  /* 0x0000000000007918 */ /* 0x000fc00000000000 */
        /* <DEDUP_REMOVED lines=13> */
.L_x_373:


//--------------------- .nv.shared._ZN7cutlass13device_kernelINS_4gemm6kernel13GemmUniversalIN4cute5tupleIJiiiiEEENS1_10collective13CollectiveMmaINS1_37MainloopSm90TmaGmmaWarpSpecializedFP8ILi22ENS5_IJNS4_1CILi1EEENSA_ILi2EEESB_EEENS1_32KernelTmaWarpSpecializedPingpongEEENS5_IJNSA_ILi64EEENSA_ILi256EEENSA_ILi32EEEEEENS_12float_e4m3_tENS5_IJlSB_lEEESK_SL_NS4_8TiledMMAINS4_8MMA_AtomIJNS4_4SM904GMMA31MMA_64x256x32_F32E4M3E4M3_SS_TNILNSP_7ScaleInE1ELSR_1EEEEEENS4_6LayoutINS5_IJSB_SB_SB_EEENS5_IJNSA_ILi0EEESW_SW_EEEEENS5_IJNS4_10UnderscoreESZ_SZ_EEEEENS4_23SM90_TMA_LOAD_MULTICASTENS4_14ComposedLayoutINS4_7SwizzleILi1ELi4ELi3EEENS4_18smem_ptr_flag_bitsILi8EEENSU_INS5_IJNSA_ILi8EEESI_EEENS5_IJSI_SB_EEEEEEEvNS4_8identityENS4_13SM90_TMA_LOADES1C_vS1D_EENS_8epilogue10collective6detail29Sm90TmaWarpSpecializedAdapterINS1H_15DefaultEpilogueISK_SL_SL_NS1G_6thread17LinearCombinationISK_Li1EffLNS1L_9ScaleType4KindE0ELNS_15FloatRoundStyleE2ESK_EENS1_15EpilogueDefaultEEEEEvvEEEEvNT_6ParamsE --------------------------
	.section	.nv.shared._ZN7cutlass13device_kernelINS_4gemm6kernel13GemmUniversalIN4cute5tupleIJiiiiEEENS1_10collective13CollectiveMmaINS1_37MainloopSm90TmaGmmaWarpSpecializedFP8ILi22ENS5_IJNS4_1CILi1EEENSA_ILi2EEESB_EEENS1_32KernelTmaWarpSpecializedPingpongEEENS5_IJNSA_ILi64EEENSA_ILi256EEENSA_ILi32EEEEEENS_12float_e4m3_tENS5_IJlSB_lEEESK_SL_NS4_8TiledMMAINS4_8MMA_AtomIJNS4_4SM904GMMA31MMA_64x256x32_F32E4M3E4M3_SS_TNILNSP_7ScaleInE1ELSR_1EEEEEENS4_6LayoutINS5_IJSB_SB_SB_EEENS5_IJNSA_ILi0EEESW_SW_EEEEENS5_IJNS4_10UnderscoreESZ_SZ_EEEEENS4_23SM90_TMA_LOAD_MULTICASTENS4_14ComposedLayoutINS4_7SwizzleILi1ELi4ELi3EEENS4_18smem_ptr_flag_bitsILi8EEENSU_INS5_IJNSA_ILi8EEESI_EEENS5_IJSI_SB_EEEEEEEvNS4_8identityENS4_13SM90_TMA_LOADES1C_vS1D_EENS_8epilogue10collective6detail29Sm90TmaWarpSpecializedAdapterINS1H_15DefaultEpilogueISK_SL_SL_NS1G_6thread17LinearCombinationISK_Li1EffLNS1L_9ScaleType4KindE0ELNS_15FloatRoundStyleE2ESK_EENS1_15EpilogueDefaultEEEEEvvEEEEvNT_6ParamsE,"aw",@nobits
	.sectionflags	@""
	.align	16
	.zero		1024


//--------------------- .nv.shared.reserved.0     --------------------------
	.section	.nv.shared.reserved.0,"aw",@nobits
	.weak		__nv_reservedSMEM_offset_0_alias
	.size		__nv_reservedSMEM_offset_0_alias, 0, 0
	.other		__nv_reservedSMEM_offset_0_alias,@"STO_CUDA_RESERVED_SHARED STV_DEFAULT"
__nv_reservedSMEM_offset_0_alias:
	.zero		0


//--------------------- .nv.global                --------------------------
	.section	.nv.global,"aw",@nobits
.nv.global:
	.type		_ZN39_INTERNAL_74dad4cf_4_k_cu_4ae4fc6d_27094cute1_E,@object
	.size		_ZN39_INTERNAL_74dad4cf_4_k_cu_4ae4fc6d_27094cute1_E,(_ZN39_INTERNAL_74dad4cf_4_k_cu_4ae4fc6d_27094cuda3std3__45__cpo6cbeginE - _ZN39_INTERNAL_74dad4cf_4_k_cu_4ae4fc6d_27094cute1_E)
_ZN39_INTERNAL_74dad4cf_4_k_cu_4ae4fc6d_27094cute1_E:
	.zero		1
	.type		_ZN39_INTERNAL_74dad4cf_4_k_cu_4ae4fc6d_27094cuda3std3__45__cpo6cbeginE,@object
	.size		_ZN39_INTERNAL_74dad4cf_4_k_cu_4ae4fc6d_27094cuda3std3__45__cpo6cbeginE,(_ZN39_INTERNAL_74dad4cf_4_k_cu_4ae4fc6d_27094cuda3std3__48in_placeE - _ZN39_INTERNAL_74dad4cf_4_k_cu_4ae4fc6d_27094cuda3std3__45__cpo6cbeginE)
_ZN39_INTERNAL_74dad4cf_4_k_cu_4ae4fc6d_27094cuda3std3__45__cpo6cbeginE:
	.zero		1
	.type		_ZN39_INTERNAL_74dad4cf_4_k_cu_4ae4fc6d_27094cuda3std3__48in_placeE,@object
	.size		_ZN39_INTERNAL_74dad4cf_4_k_cu_4ae4fc6d_27094cuda3std3__48in_placeE,(_ZN39_INTERNAL_74dad4cf_4_k_cu_4ae4fc6d_27094cuda3std6ranges3__45__cpo9iter_moveE - _ZN39_INTERNAL_74dad4cf_4_k_cu_4ae4fc6d_27094cuda3std3__48in_placeE)
_ZN39_INTERNAL_74dad4cf_4_k_cu_4ae4fc6d_27094cuda3std3__48in_placeE:
	.zero		1
	.type		_ZN39_INTERNAL_74dad4cf_4_k_cu_4ae4fc6d_27094cuda3std6ranges3__45__cpo9iter_moveE,@object
	.size		_ZN39_INTERNAL_74dad4cf_4_k_cu_4ae4fc6d_27094cuda3std6ranges3__45__cpo9iter_moveE,(_ZN39_INTERNAL_74dad4cf_4_k_cu_4ae4fc6d_27094cuda3std3__45__cpo5beginE - _ZN39_INTERNAL_74dad4cf_4_k_cu_4ae4fc6d_27094cuda3std6ranges3__45__cpo9iter_moveE)
_ZN39_INTERNAL_74dad4cf_4_k_cu_4ae4fc6d_27094cuda3std6ranges3__45__cpo9iter_moveE:
	.zero		1
	.type		_ZN39_INTERNAL_74dad4cf_4_k_cu_4ae4fc6d_27094cuda3std3__45__cpo5beginE,@object
	.size		_ZN39_INTERNAL_74dad4cf_4_k_cu_4ae4fc6d_27094cuda3std3__45__cpo5beginE,(_ZN39_INTERNAL_74dad4cf_4_k_cu_4ae4fc6d_27094cuda3std3__441_GLOBAL__N__74dad4cf_4_k_cu_4ae4fc6d_27096ignoreE - _ZN39_INTERNAL_74dad4cf_4_k_cu_4ae4fc6d_27094cuda3std3__45__cpo5beginE)
_ZN39_INTERNAL_74dad4cf_4_k_cu_4ae4fc6d_27094cuda3std3__45__cpo5beginE:
	.zero		1
	.type		_ZN39_INTERNAL_74dad4cf_4_k_cu_4ae4fc6d_27094cuda3std3__441_GLOBAL__N__74dad4cf_4_k_cu_4ae4fc6d_27096ignoreE,@object
	.size		_ZN39_INTERNAL_74dad4cf_4_k_cu_4ae4fc6d_27094cuda3std3__441_GLOBAL__N__74dad4cf_4_k_cu_4ae4fc6d_27096ignoreE,(_ZN39_INTERNAL_74dad4cf_4_k_cu_4ae4fc6d_27094cute7productE - _ZN39_INTERNAL_74dad4cf_4_k_cu_4ae4fc6d_27094cuda3std3__441_GLOBAL__N__74dad4cf_4_k_cu_4ae4fc6d_27096ignoreE)
_ZN39_INTERNAL_74dad4cf_4_k_cu_4ae4fc6d_27094cuda3std3__441_GLOBAL__N__74dad4cf_4_k_cu_4ae4fc6d_27096ignoreE:
	.zero		1
	.type		_ZN39_INTERNAL_74dad4cf_4_k_cu_4ae4fc6d_27094cute7productE,@object
	.size		_ZN39_INTERNAL_74dad4cf_4_k_cu_4ae4fc6d_27094cute7productE,(_ZN39_INTERNAL_74dad4cf_4_k_cu_4ae4fc6d_27094cuda3std3__45__cpo3endE - _ZN39_INTERNAL_74dad4cf_4_k_cu_4ae4fc6d_27094cute7productE)
_ZN39_INTERNAL_74dad4cf_4_k_cu_4ae4fc6d_27094cute7productE:
	.zero		1
	.type		_ZN39_INTERNAL_74dad4cf_4_k_cu_4ae4fc6d_27094cuda3std3__45__cpo3endE,@object
	.size		_ZN39_INTERNAL_74dad4cf_4_k_cu_4ae4fc6d_27094cuda3std3__45__cpo3endE,(_ZN39_INTERNAL_74dad4cf_4_k_cu_4ae4fc6d_27094cuda3std3__419piecewise_constructE - _ZN39_INTERNAL_74dad4cf_4_k_cu_4ae4fc6d_27094cuda3std3__45__cpo3endE)
_ZN39_INTERNAL_74dad4cf_4_k_cu_4ae4fc6d_27094cuda3std3__45__cpo3endE:
	.zero		1
	.type		_ZN39_INTERNAL_74dad4cf_4_k_cu_4ae4fc6d_27094cuda3std3__419piecewise_constructE,@object
	.size		_ZN39_INTERNAL_74dad4cf_4_k_cu_4ae4fc6d_27094cuda3std3__419piecewise_constructE,(_ZN39_INTERNAL_74dad4cf_4_k_cu_4ae4fc6d_27094cuda3std3__45__cpo4cendE - _ZN39_INTERNAL_74dad4cf_4_k_cu_4ae4fc6d_27094cuda3std3__419piecewise_constructE)
_ZN39_INTERNAL_74dad4cf_4_k_cu_4ae4fc6d_27094cuda3std3__419piecewise_constructE:
	.zero		1
	.type		_ZN39_INTERNAL_74dad4cf_4_k_cu_4ae4fc6d_27094cuda3std3__45__cpo4cendE,@object
	.size		_ZN39_INTERNAL_74dad4cf_4_k_cu_4ae4fc6d_27094cuda3std3__45__cpo4cendE,(_ZN39_INTERNAL_74dad4cf_4_k_cu_4ae4fc6d_27094cuda3std6ranges3__45__cpo4swapE - _ZN39_INTERNAL_74dad4cf_4_k_cu_4ae4fc6d_27094cuda3std3__45__cpo4cendE)
_ZN39_INTERNAL_74dad4cf_4_k_cu_4ae4fc6d_27094cuda3std3__45__cpo4cendE:
	.zero		1
	.type		_ZN39_INTERNAL_74dad4cf_4_k_cu_4ae4fc6d_27094cuda3std6ranges3__45__cpo4swapE,@object
	.size		_ZN39_INTERNAL_74dad4cf_4_k_cu_4ae4fc6d_27094cuda3std6ranges3__45__cpo4swapE,(.L_7 - _ZN39_INTERNAL_74dad4cf_4_k_cu_4ae4fc6d_27094cuda3std6ranges3__45__cpo4swapE)
_ZN39_INTERNAL_74dad4cf_4_k_cu_4ae4fc6d_27094cuda3std6ranges3__45__cpo4swapE:
	.zero		1
.L_7:


//--------------------- .nv.constant0._ZN7cutlass13device_kernelINS_4gemm6kernel13GemmUniversalIN4cute5tupleIJiiiiEEENS1_10collective13CollectiveMmaINS1_37MainloopSm90TmaGmmaWarpSpecializedFP8ILi22ENS5_IJNS4_1CILi1EEENSA_ILi2EEESB_EEENS1_32KernelTmaWarpSpecializedPingpongEEENS5_IJNSA_ILi64EEENSA_ILi256EEENSA_ILi32EEEEEENS_12float_e4m3_tENS5_IJlSB_lEEESK_SL_NS4_8TiledMMAINS4_8MMA_AtomIJNS4_4SM904GMMA31MMA_64x256x32_F32E4M3E4M3_SS_TNILNSP_7ScaleInE1ELSR_1EEEEEENS4_6LayoutINS5_IJSB_SB_SB_EEENS5_IJNSA_ILi0EEESW_SW_EEEEENS5_IJNS4_10UnderscoreESZ_SZ_EEEEENS4_23SM90_TMA_LOAD_MULTICASTENS4_14ComposedLayoutINS4_7SwizzleILi1ELi4ELi3EEENS4_18smem_ptr_flag_bitsILi8EEENSU_INS5_IJNSA_ILi8EEESI_EEENS5_IJSI_SB_EEEEEEEvNS4_8identityENS4_13SM90_TMA_LOADES1C_vS1D_EENS_8epilogue10collective6detail29Sm90TmaWarpSpecializedAdapterINS1H_15DefaultEpilogueISK_SL_SL_NS1G_6thread17LinearCombinationISK_Li1EffLNS1L_9ScaleType4KindE0ELNS_15FloatRoundStyleE2ESK_EENS1_15EpilogueDefaultEEEEEvvEEEEvNT_6ParamsE --------------------------
	.section	.nv.constant0._ZN7cutlass13device_kernelINS_4gemm6kernel13GemmUniversalIN4cute5tupleIJiiiiEEENS1_10collective13CollectiveMmaINS1_37MainloopSm90TmaGmmaWarpSpecializedFP8ILi22ENS5_IJNS4_1CILi1EEENSA_ILi2EEESB_EEENS1_32KernelTmaWarpSpecializedPingpongEEENS5_IJNSA_ILi64EEENSA_ILi256EEENSA_ILi32EEEEEENS_12float_e4m3_tENS5_IJlSB_lEEESK_SL_NS4_8TiledMMAINS4_8MMA_AtomIJNS4_4SM904GMMA31MMA_64x256x32_F32E4M3E4M3_SS_TNILNSP_7ScaleInE1ELSR_1EEEEEENS4_6LayoutINS5_IJSB_SB_SB_EEENS5_IJNSA_ILi0EEESW_SW_EEEEENS5_IJNS4_10UnderscoreESZ_SZ_EEEEENS4_23SM90_TMA_LOAD_MULTICASTENS4_14ComposedLayoutINS4_7SwizzleILi1ELi4ELi3EEENS4_18smem_ptr_flag_bitsILi8EEENSU_INS5_IJNSA_ILi8EEESI_EEENS5_IJSI_SB_EEEEEEEvNS4_8identityENS4_13SM90_TMA_LOADES1C_vS1D_EENS_8epilogue10collective6detail29Sm90TmaWarpSpecializedAdapterINS1H_15DefaultEpilogueISK_SL_SL_NS1G_6thread17LinearCombinationISK_Li1EffLNS1L_9ScaleType4KindE0ELNS_15FloatRoundStyleE2ESK_EENS1_15EpilogueDefaultEEEEEvvEEEEvNT_6ParamsE,"a",@progbits
	.sectionflags	@""
	.align	4
.nv.constant0._ZN7cutlass13device_kernelINS_4gemm6kernel13GemmUniversalIN4cute5tupleIJiiiiEEENS1_10collective13CollectiveMmaINS1_37MainloopSm90TmaGmmaWarpSpecializedFP8ILi22ENS5_IJNS4_1CILi1EEENSA_ILi2EEESB_EEENS1_32KernelTmaWarpSpecializedPingpongEEENS5_IJNSA_ILi64EEENSA_ILi256EEENSA_ILi32EEEEEENS_12float_e4m3_tENS5_IJlSB_lEEESK_SL_NS4_8TiledMMAINS4_8MMA_AtomIJNS4_4SM904GMMA31MMA_64x256x32_F32E4M3E4M3_SS_TNILNSP_7ScaleInE1ELSR_1EEEEEENS4_6LayoutINS5_IJSB_SB_SB_EEENS5_IJNSA_ILi0EEESW_SW_EEEEENS5_IJNS4_10UnderscoreESZ_SZ_EEEEENS4_23SM90_TMA_LOAD_MULTICASTENS4_14ComposedLayoutINS4_7SwizzleILi1ELi4ELi3EEENS4_18smem_ptr_flag_bitsILi8EEENSU_INS5_IJNSA_ILi8EEESI_EEENS5_IJSI_SB_EEEEEEEvNS4_8identityENS4_13SM90_TMA_LOADES1C_vS1D_EENS_8epilogue10collective6detail29Sm90TmaWarpSpecializedAdapterINS1H_15DefaultEpilogueISK_SL_SL_NS1G_6thread17LinearCombinationISK_Li1EffLNS1L_9ScaleType4KindE0ELNS_15FloatRoundStyleE2ESK_EENS1_15EpilogueDefaultEEEEEvvEEEEvNT_6ParamsE:
	.zero		1664


//--------------------- SYMBOLS --------------------------

	.type		.nv.reservedSmem.offset0,@object
	.size		.nv.reservedSmem.offset0,0x4
